//
// Generated by NVIDIA NVVM Compiler
//
// Compiler Build ID: CL-36424714
// Cuda compilation tools, release 13.0, V13.0.88
// Based on NVVM 20.0.0
//

.version 9.0
.target sm_100
.address_size 64

	// .globl	_Z7computefifffffffff
.extern .func  (.param .b32 func_retval0) vprintf
(
	.param .b64 vprintf_param_0,
	.param .b64 vprintf_param_1
)
;
.global .align 1 .b8 $str[7] = {37, 46, 49, 55, 103, 10};
.global .align 4 .b8 __cudart_i2opi_f[24] = {65, 144, 67, 60, 153, 149, 98, 219, 192, 221, 52, 245, 209, 87, 39, 252, 41, 21, 68, 78, 110, 131, 249, 162};

.visible .entry _Z7computefifffffffff(
	.param .f32 _Z7computefifffffffff_param_0,
	.param .u32 _Z7computefifffffffff_param_1,
	.param .f32 _Z7computefifffffffff_param_2,
	.param .f32 _Z7computefifffffffff_param_3,
	.param .f32 _Z7computefifffffffff_param_4,
	.param .f32 _Z7computefifffffffff_param_5,
	.param .f32 _Z7computefifffffffff_param_6,
	.param .f32 _Z7computefifffffffff_param_7,
	.param .f32 _Z7computefifffffffff_param_8,
	.param .f32 _Z7computefifffffffff_param_9,
	.param .f32 _Z7computefifffffffff_param_10
)
{
	.local .align 8 .b8 	__local_depot0[40];
	.reg .b64 	%SP;
	.reg .b64 	%SPL;
	.reg .pred 	%p<23>;
	.reg .b32 	%r<81>;
	.reg .b32 	%f<105>;
	.reg .b64 	%rd<38>;
	.reg .b64 	%fd<6>;

	mov.u64 	%SPL, __local_depot0;
	cvta.local.u64 	%SP, %SPL;
	ld.param.f32 	%f104, [_Z7computefifffffffff_param_0];
	ld.param.u32 	%r20, [_Z7computefifffffffff_param_1];
	ld.param.f32 	%f27, [_Z7computefifffffffff_param_2];
	ld.param.f32 	%f28, [_Z7computefifffffffff_param_3];
	ld.param.f32 	%f20, [_Z7computefifffffffff_param_4];
	ld.param.f32 	%f21, [_Z7computefifffffffff_param_5];
	ld.param.f32 	%f22, [_Z7computefifffffffff_param_6];
	ld.param.f32 	%f23, [_Z7computefifffffffff_param_7];
	ld.param.f32 	%f24, [_Z7computefifffffffff_param_8];
	ld.param.f32 	%f25, [_Z7computefifffffffff_param_9];
	ld.param.f32 	%f26, [_Z7computefifffffffff_param_10];
	add.u64 	%rd1, %SPL, 0;
	mov.f32 	%f29, 0f022AA512;
	sub.f32 	%f30, %f29, %f28;
	div.rn.f32 	%f31, %f27, %f30;
	setp.geu.f32 	%p3, %f104, %f31;
	setp.lt.s32 	%p4, %r20, 1;
	or.pred  	%p5, %p3, %p4;
	@%p5 bra 	$L__BB0_14;
	mov.f32 	%f32, 0f16652ADF;
	div.rn.f32 	%f33, %f32, %f21;
	mul.f32 	%f1, %f20, %f33;
	div.rn.f32 	%f34, %f22, 0f00000000;
	div.rn.f32 	%f2, %f34, 0f82485BB7;
	div.rn.f32 	%f35, %f24, %f25;
	mul.f32 	%f36, %f35, %f26;
	mul.f32 	%f37, %f36, 0f00000000;
	sub.f32 	%f38, %f23, %f37;
	mul.f32 	%f39, %f38, 0f3F22F983;
	cvt.rni.s32.f32 	%r1, %f39;
	cvt.rn.f32.s32 	%f40, %r1;
	fma.rn.f32 	%f41, %f40, 0fBFC90FDA, %f38;
	fma.rn.f32 	%f42, %f40, 0fB3A22168, %f41;
	fma.rn.f32 	%f3, %f40, 0fA7C234C5, %f42;
	abs.f32 	%f4, %f38;
	mov.b32 	%r2, %f38;
	shr.u32 	%r21, %r2, 23;
	and.b32  	%r22, %r21, 224;
	add.s32 	%r23, %r22, -128;
	shl.b32 	%r24, %r2, 8;
	or.b32  	%r3, %r24, -2147483648;
	shr.u32 	%r25, %r23, 5;
	and.b32  	%r4, %r21, 31;
	mul.wide.u32 	%rd12, %r25, 4;
	sub.s64 	%rd2, %rd1, %rd12;
	setp.eq.s32 	%p6, %r4, 0;
	mov.f32 	%f43, 0f00000000;
	mul.rn.f32 	%f5, %f38, %f43;
	@%p6 bra 	$L__BB0_8;
	sub.s32 	%r5, 32, %r4;
	setp.eq.f32 	%p7, %f4, 0f7F800000;
	setp.ltu.f32 	%p8, %f4, 0f47CE4780;
	or.pred  	%p1, %p8, %p7;
	selp.b32 	%r6, %r1, 0, %p8;
	selp.f32 	%f6, %f3, %f5, %p8;
	mov.b32 	%r78, 0;
	mov.u64 	%rd15, __cudart_i2opi_f;
$L__BB0_3:
	add.f32 	%f14, %f1, %f104;
	mov.u32 	%r80, %r6;
	mov.f32 	%f103, %f6;
	@%p1 bra 	$L__BB0_7;
	mov.b64 	%rd37, 0;
	mov.b32 	%r79, 0;
$L__BB0_5:
	.pragma "nounroll";
	mul.wide.u32 	%rd14, %r79, 4;
	add.s64 	%rd16, %rd15, %rd14;
	ld.global.nc.u32 	%r28, [%rd16];
	mad.wide.u32 	%rd17, %r28, %r3, %rd37;
	shr.u64 	%rd37, %rd17, 32;
	add.s64 	%rd18, %rd1, %rd14;
	st.local.u32 	[%rd18], %rd17;
	add.s32 	%r79, %r79, 1;
	setp.ne.s32 	%p9, %r79, 6;
	@%p9 bra 	$L__BB0_5;
	setp.lt.s32 	%p10, %r2, 0;
	st.local.u32 	[%rd1+24], %rd37;
	ld.local.u32 	%r29, [%rd2+20];
	ld.local.u32 	%r30, [%rd2+24];
	shl.b32 	%r31, %r30, %r4;
	shr.u32 	%r32, %r29, %r5;
	add.s32 	%r33, %r32, %r31;
	shl.b32 	%r34, %r29, %r4;
	ld.local.u32 	%r35, [%rd2+16];
	shr.u32 	%r36, %r35, %r5;
	add.s32 	%r37, %r36, %r34;
	shr.u32 	%r38, %r33, 30;
	shf.l.wrap.b32 	%r39, %r37, %r33, 2;
	shl.b32 	%r40, %r37, 2;
	shr.u32 	%r41, %r39, 31;
	add.s32 	%r42, %r41, %r38;
	neg.s32 	%r43, %r42;
	selp.b32 	%r80, %r43, %r42, %p10;
	xor.b32  	%r44, %r39, %r2;
	shr.s32 	%r45, %r39, 31;
	xor.b32  	%r46, %r45, %r39;
	xor.b32  	%r47, %r45, %r40;
	cvt.u64.u32 	%rd19, %r46;
	shl.b64 	%rd20, %rd19, 32;
	cvt.u64.u32 	%rd21, %r47;
	or.b64  	%rd22, %rd20, %rd21;
	cvt.rn.f64.s64 	%fd1, %rd22;
	mul.f64 	%fd2, %fd1, 0d3BF921FB54442D19;
	cvt.rn.f32.f64 	%f44, %fd2;
	neg.f32 	%f45, %f44;
	setp.lt.s32 	%p11, %r44, 0;
	selp.f32 	%f103, %f45, %f44, %p11;
$L__BB0_7:
	add.s32 	%r48, %r80, 1;
	mul.rn.f32 	%f46, %f103, %f103;
	and.b32  	%r49, %r80, 1;
	setp.eq.b32 	%p12, %r49, 1;
	selp.f32 	%f47, %f103, 0f3F800000, %p12;
	fma.rn.f32 	%f48, %f46, %f47, 0f00000000;
	fma.rn.f32 	%f49, %f46, 0f37CBAC00, 0fBAB607ED;
	selp.f32 	%f50, 0fB94D4153, %f49, %p12;
	selp.f32 	%f51, 0f3C0885E4, 0f3D2AAABB, %p12;
	fma.rn.f32 	%f52, %f50, %f46, %f51;
	selp.f32 	%f53, 0fBE2AAAA8, 0fBEFFFFFF, %p12;
	fma.rn.f32 	%f54, %f52, %f46, %f53;
	fma.rn.f32 	%f55, %f54, %f48, %f47;
	and.b32  	%r50, %r48, 2;
	setp.eq.s32 	%p13, %r50, 0;
	mov.f32 	%f56, 0f00000000;
	sub.f32 	%f57, %f56, %f55;
	selp.f32 	%f58, %f55, %f57, %p13;
	sub.f32 	%f59, %f2, %f58;
	fma.rn.f32 	%f60, %f59, 0f3BBB989D, 0f3F000000;
	cvt.sat.f32.f32 	%f61, %f60;
	mov.f32 	%f62, 0f4B400001;
	mov.f32 	%f63, 0f437C0000;
	fma.rm.f32 	%f64, %f61, %f63, %f62;
	add.f32 	%f65, %f64, 0fCB40007F;
	neg.f32 	%f66, %f65;
	fma.rn.f32 	%f67, %f59, 0f3FB8AA3B, %f66;
	fma.rn.f32 	%f68, %f59, 0f32A57060, %f67;
	mov.b32 	%r51, %f64;
	shl.b32 	%r52, %r51, 23;
	mov.b32 	%f69, %r52;
	ex2.approx.ftz.f32 	%f70, %f68;
	fma.rn.f32 	%f71, %f70, %f69, %f14;
	add.f32 	%f104, %f71, 0fEE324496;
	add.s32 	%r78, %r78, 1;
	setp.ne.s32 	%p14, %r78, %r20;
	@%p14 bra 	$L__BB0_3;
	bra.uni 	$L__BB0_14;
$L__BB0_8:
	setp.eq.f32 	%p15, %f4, 0f7F800000;
	setp.ltu.f32 	%p16, %f4, 0f47CE4780;
	or.pred  	%p2, %p16, %p15;
	selp.b32 	%r7, %r1, 0, %p16;
	selp.f32 	%f7, %f3, %f5, %p16;
	mov.b32 	%r75, 0;
	mov.u64 	%rd23, __cudart_i2opi_f;
$L__BB0_9:
	add.f32 	%f9, %f1, %f104;
	mov.u32 	%r77, %r7;
	mov.f32 	%f101, %f7;
	@%p2 bra 	$L__BB0_13;
	mov.b64 	%rd36, 0;
	mov.b32 	%r76, 0;
	mov.u64 	%rd34, %rd23;
	mov.u64 	%rd35, %rd1;
$L__BB0_11:
	.pragma "nounroll";
	ld.global.nc.u32 	%r55, [%rd34];
	mad.wide.u32 	%rd25, %r55, %r3, %rd36;
	shr.u64 	%rd36, %rd25, 32;
	st.local.u32 	[%rd35], %rd25;
	add.s32 	%r76, %r76, 1;
	add.s64 	%rd35, %rd35, 4;
	add.s64 	%rd34, %rd34, 4;
	setp.ne.s32 	%p17, %r76, 6;
	@%p17 bra 	$L__BB0_11;
	setp.lt.s32 	%p18, %r2, 0;
	st.local.u32 	[%rd1+24], %rd36;
	ld.local.u32 	%r56, [%rd2+20];
	ld.local.u32 	%r57, [%rd2+24];
	shr.u32 	%r58, %r57, 30;
	shf.l.wrap.b32 	%r59, %r56, %r57, 2;
	shl.b32 	%r60, %r56, 2;
	shr.u32 	%r61, %r59, 31;
	add.s32 	%r62, %r61, %r58;
	neg.s32 	%r63, %r62;
	selp.b32 	%r77, %r63, %r62, %p18;
	xor.b32  	%r64, %r59, %r2;
	shr.s32 	%r65, %r59, 31;
	xor.b32  	%r66, %r65, %r59;
	xor.b32  	%r67, %r65, %r60;
	cvt.u64.u32 	%rd26, %r66;
	shl.b64 	%rd27, %rd26, 32;
	cvt.u64.u32 	%rd28, %r67;
	or.b64  	%rd29, %rd27, %rd28;
	cvt.rn.f64.s64 	%fd3, %rd29;
	mul.f64 	%fd4, %fd3, 0d3BF921FB54442D19;
	cvt.rn.f32.f64 	%f72, %fd4;
	neg.f32 	%f73, %f72;
	setp.lt.s32 	%p19, %r64, 0;
	selp.f32 	%f101, %f73, %f72, %p19;
$L__BB0_13:
	add.s32 	%r68, %r77, 1;
	mul.rn.f32 	%f74, %f101, %f101;
	and.b32  	%r69, %r77, 1;
	setp.eq.b32 	%p20, %r69, 1;
	selp.f32 	%f75, %f101, 0f3F800000, %p20;
	fma.rn.f32 	%f76, %f74, %f75, 0f00000000;
	fma.rn.f32 	%f77, %f74, 0f37CBAC00, 0fBAB607ED;
	selp.f32 	%f78, 0fB94D4153, %f77, %p20;
	selp.f32 	%f79, 0f3C0885E4, 0f3D2AAABB, %p20;
	fma.rn.f32 	%f80, %f78, %f74, %f79;
	selp.f32 	%f81, 0fBE2AAAA8, 0fBEFFFFFF, %p20;
	fma.rn.f32 	%f82, %f80, %f74, %f81;
	fma.rn.f32 	%f83, %f82, %f76, %f75;
	and.b32  	%r70, %r68, 2;
	setp.eq.s32 	%p21, %r70, 0;
	mov.f32 	%f84, 0f00000000;
	sub.f32 	%f85, %f84, %f83;
	selp.f32 	%f86, %f83, %f85, %p21;
	sub.f32 	%f87, %f2, %f86;
	fma.rn.f32 	%f88, %f87, 0f3BBB989D, 0f3F000000;
	cvt.sat.f32.f32 	%f89, %f88;
	mov.f32 	%f90, 0f4B400001;
	mov.f32 	%f91, 0f437C0000;
	fma.rm.f32 	%f92, %f89, %f91, %f90;
	add.f32 	%f93, %f92, 0fCB40007F;
	neg.f32 	%f94, %f93;
	fma.rn.f32 	%f95, %f87, 0f3FB8AA3B, %f94;
	fma.rn.f32 	%f96, %f87, 0f32A57060, %f95;
	mov.b32 	%r71, %f92;
	shl.b32 	%r72, %r71, 23;
	mov.b32 	%f97, %r72;
	ex2.approx.ftz.f32 	%f98, %f96;
	fma.rn.f32 	%f99, %f98, %f97, %f9;
	add.f32 	%f104, %f99, 0fEE324496;
	add.s32 	%r75, %r75, 1;
	setp.eq.s32 	%p22, %r75, %r20;
	@%p22 bra 	$L__BB0_14;
	bra.uni 	$L__BB0_9;
$L__BB0_14:
	add.u64 	%rd30, %SP, 32;
	add.u64 	%rd31, %SPL, 32;
	cvt.f64.f32 	%fd5, %f104;
	st.local.f64 	[%rd31], %fd5;
	mov.u64 	%rd32, $str;
	cvta.global.u64 	%rd33, %rd32;
	{ // callseq 0, 0
	.param .b64 param0;
	st.param.b64 	[param0], %rd33;
	.param .b64 param1;
	st.param.b64 	[param1], %rd30;
	.param .b32 retval0;
	call.uni (retval0), 
	vprintf, 
	(
	param0, 
	param1
	);
	ld.param.b32 	%r73, [retval0];
	} // callseq 0
	ret;

}


// ===== COMPILED SASS (sm_100) =====

	.target	sm_100

	.elftype	@"ET_EXEC"


//--------------------- .note.nv.tkinfo           --------------------------
	.section	.note.nv.tkinfo,"",@"SHT_NOTE"
	.sectionflags	@"SHF_NOTE_NV_TKINFO"
	.tkinfo
        /*0018*/ 	.word	0x00000002
        /*0030*/ 	.string	""
        /*0030*/ 	.string	"ptxas"
        /*0030*/ 	.string	"Cuda compilation tools, release 13.0, V13.0.88"
        /*0030*/ 	.string	"Build cuda_13.0.r13.0/compiler.36424714_0"
        /*0030*/ 	.string	"-arch sm_100 -m 64 "



//--------------------- .note.nv.cuinfo           --------------------------
	.section	.note.nv.cuinfo,"",@"SHT_NOTE"
	.sectionflags	@"SHF_NOTE_NV_CUINFO"
        /*0018*/ 	.short	0x0002
        /*001a*/ 	.short	0x0064
        /*001c*/ 	.short	0x0082
	.zero		2


//--------------------- .nv.info                  --------------------------
	.section	.nv.info,"",@"SHT_CUDA_INFO"
	.align	4


	//----- nvinfo : EIATTR_REGCOUNT
	.align		4
        /*0000*/ 	.byte	0x04, 0x2f
        /*0002*/ 	.short	(.L_3 - .L_2)
	.align		4
.L_2:
        /*0004*/ 	.word	index@(_Z7computefifffffffff)
        /*0008*/ 	.word	0x0000001a


	//----- nvinfo : EIATTR_FRAME_SIZE
	.align		4
.L_3:
        /*000c*/ 	.byte	0x04, 0x11
        /*000e*/ 	.short	(.L_5 - .L_4)
	.align		4
.L_4:
        /*0010*/ 	.word	index@($__internal_0_$__cuda_sm3x_div_rn_noftz_f32_slowpath)
        /*0014*/ 	.word	0x00000028


	//----- nvinfo : EIATTR_FRAME_SIZE
	.align		4
.L_5:
        /*0018*/ 	.byte	0x04, 0x11
        /*001a*/ 	.short	(.L_7 - .L_6)
	.align		4
.L_6:
        /*001c*/ 	.word	index@(_Z7computefifffffffff)
        /*0020*/ 	.word	0x00000028


	//----- nvinfo : EIATTR_MIN_STACK_SIZE
	.align		4
.L_7:
        /*0024*/ 	.byte	0x04, 0x12
        /*0026*/ 	.short	(.L_9 - .L_8)
	.align		4
.L_8:
        /*0028*/ 	.word	index@(_Z7computefifffffffff)
        /*002c*/ 	.word	0x00000028
.L_9:


//--------------------- .nv.compat                --------------------------
	.section	.nv.compat,"",@"SHT_CUDA_COMPAT_INFO"
	.align	4
        /*0000*/ 	.byte	0x02, 0x09, 0x00, 0x00, 0x02, 0x02, 0x01, 0x00, 0x02, 0x05, 0x05, 0x00, 0x03, 0x07, 0x01, 0x01
        /*0010*/ 	.byte	0x02, 0x03, 0x00, 0x00, 0x02, 0x06, 0x01, 0x00, 0x04, 0x0b, 0x08, 0x00, 0x01, 0x00, 0x00, 0x00
        /*0020*/ 	.byte	0x00, 0x00, 0x00, 0x00


//--------------------- .nv.info._Z7computefifffffffff --------------------------
	.section	.nv.info._Z7computefifffffffff,"",@"SHT_CUDA_INFO"
	.sectionflags	@""
	.align	4


	//----- nvinfo : EIATTR_CUDA_API_VERSION
	.align		4
        /*0000*/ 	.byte	0x04, 0x37
        /*0002*/ 	.short	(.L_11 - .L_10)
.L_10:
        /*0004*/ 	.word	0x00000082


	//----- nvinfo : EIATTR_KPARAM_INFO
	.align		4
.L_11:
        /*0008*/ 	.byte	0x04, 0x17
        /*000a*/ 	.short	(.L_13 - .L_12)
.L_12:
        /*000c*/ 	.word	0x00000000
        /*0010*/ 	.short	0x000a
        /*0012*/ 	.short	0x0028
        /*0014*/ 	.byte	0x00, 0xf0, 0x11, 0x00


	//----- nvinfo : EIATTR_KPARAM_INFO
	.align		4
.L_13:
        /*0018*/ 	.byte	0x04, 0x17
        /*001a*/ 	.short	(.L_15 - .L_14)
.L_14:
        /*001c*/ 	.word	0x00000000
        /*0020*/ 	.short	0x0009
        /*0022*/ 	.short	0x0024
        /*0024*/ 	.byte	0x00, 0xf0, 0x11, 0x00


	//----- nvinfo : EIATTR_KPARAM_INFO
	.align		4
.L_15:
        /*0028*/ 	.byte	0x04, 0x17
        /*002a*/ 	.short	(.L_17 - .L_16)
.L_16:
        /*002c*/ 	.word	0x00000000
        /*0030*/ 	.short	0x0008
        /*0032*/ 	.short	0x0020
        /*0034*/ 	.byte	0x00, 0xf0, 0x11, 0x00


	//----- nvinfo : EIATTR_KPARAM_INFO
	.align		4
.L_17:
        /*0038*/ 	.byte	0x04, 0x17
        /*003a*/ 	.short	(.L_19 - .L_18)
.L_18:
        /*003c*/ 	.word	0x00000000
        /*0040*/ 	.short	0x0007
        /*0042*/ 	.short	0x001c
        /*0044*/ 	.byte	0x00, 0xf0, 0x11, 0x00


	//----- nvinfo : EIATTR_KPARAM_INFO
	.align		4
.L_19:
        /*0048*/ 	.byte	0x04, 0x17
        /*004a*/ 	.short	(.L_21 - .L_20)
.L_20:
        /*004c*/ 	.word	0x00000000
        /*0050*/ 	.short	0x0006
        /*0052*/ 	.short	0x0018
        /*0054*/ 	.byte	0x00, 0xf0, 0x11, 0x00


	//----- nvinfo : EIATTR_KPARAM_INFO
	.align		4
.L_21:
        /*0058*/ 	.byte	0x04, 0x17
        /*005a*/ 	.short	(.L_23 - .L_22)
.L_22:
        /*005c*/ 	.word	0x00000000
        /*0060*/ 	.short	0x0005
        /*0062*/ 	.short	0x0014
        /*0064*/ 	.byte	0x00, 0xf0, 0x11, 0x00


	//----- nvinfo : EIATTR_KPARAM_INFO
	.align		4
.L_23:
        /*0068*/ 	.byte	0x04, 0x17
        /*006a*/ 	.short	(.L_25 - .L_24)
.L_24:
        /*006c*/ 	.word	0x00000000
        /*0070*/ 	.short	0x0004
        /*0072*/ 	.short	0x0010
        /*0074*/ 	.byte	0x00, 0xf0, 0x11, 0x00


	//----- nvinfo : EIATTR_KPARAM_INFO
	.align		4
.L_25:
        /*0078*/ 	.byte	0x04, 0x17
        /*007a*/ 	.short	(.L_27 - .L_26)
.L_26:
        /*007c*/ 	.word	0x00000000
        /*0080*/ 	.short	0x0003
        /*0082*/ 	.short	0x000c
        /*0084*/ 	.byte	0x00, 0xf0, 0x11, 0x00


	//----- nvinfo : EIATTR_KPARAM_INFO
	.align		4
.L_27:
        /*0088*/ 	.byte	0x04, 0x17
        /*008a*/ 	.short	(.L_29 - .L_28)
.L_28:
        /*008c*/ 	.word	0x00000000
        /*0090*/ 	.short	0x0002
        /*0092*/ 	.short	0x0008
        /*0094*/ 	.byte	0x00, 0xf0, 0x11, 0x00


	//----- nvinfo : EIATTR_KPARAM_INFO
	.align		4
.L_29:
        /*0098*/ 	.byte	0x04, 0x17
        /*009a*/ 	.short	(.L_31 - .L_30)
.L_30:
        /*009c*/ 	.word	0x00000000
        /*00a0*/ 	.short	0x0001
        /*00a2*/ 	.short	0x0004
        /*00a4*/ 	.byte	0x00, 0xf0, 0x11, 0x00


	//----- nvinfo : EIATTR_KPARAM_INFO
	.align		4
.L_31:
        /*00a8*/ 	.byte	0x04, 0x17
        /*00aa*/ 	.short	(.L_33 - .L_32)
.L_32:
        /*00ac*/ 	.word	0x00000000
        /*00b0*/ 	.short	0x0000
        /*00b2*/ 	.short	0x0000
        /*00b4*/ 	.byte	0x00, 0xf0, 0x11, 0x00


	//----- nvinfo : EIATTR_SPARSE_MMA_MASK
	.align		4
.L_33:
        /*00b8*/ 	.byte	0x03, 0x50
        /*00ba*/ 	.short	0x0000


	//----- nvinfo : EIATTR_MAXREG_COUNT
	.align		4
        /*00bc*/ 	.byte	0x03, 0x1b
        /*00be*/ 	.short	0x00ff


	//----- nvinfo : EIATTR_EXTERNS
	.align		4
        /*00c0*/ 	.byte	0x04, 0x0f
        /*00c2*/ 	.short	(.L_35 - .L_34)


	//   ....[0]....
	.align		4
.L_34:
        /*00c4*/ 	.word	index@(vprintf)


	//----- nvinfo : EIATTR_MERCURY_ISA_VERSION
	.align		4
.L_35:
        /*00c8*/ 	.byte	0x03, 0x5f
        /*00ca*/ 	.short	0x0101


	//----- nvinfo : EIATTR_VRC_CTA_INIT_COUNT
	.align		4
        /*00cc*/ 	.byte	0x02, 0x4a
	.zero		1
	.zero		1


	//----- nvinfo : EIATTR_SYSCALL_OFFSETS
	.align		4
        /*00d0*/ 	.byte	0x04, 0x46
        /*00d2*/ 	.short	(.L_37 - .L_36)


	//   ....[0]....
.L_36:
        /*00d4*/ 	.word	0x000011b0


	//----- nvinfo : EIATTR_EXIT_INSTR_OFFSETS
	.align		4
.L_37:
        /*00d8*/ 	.byte	0x04, 0x1c
        /*00da*/ 	.short	(.L_39 - .L_38)


	//   ....[0]....
.L_38:
        /*00dc*/ 	.word	0x000011c0


	//----- nvinfo : EIATTR_CRS_STACK_SIZE
	.align		4
.L_39:
        /*00e0*/ 	.byte	0x04, 0x1e
        /*00e2*/ 	.short	(.L_41 - .L_40)
.L_40:
        /*00e4*/ 	.word	0x00000000


	//----- nvinfo : EIATTR_CBANK_PARAM_SIZE
	.align		4
.L_41:
        /*00e8*/ 	.byte	0x03, 0x19
        /*00ea*/ 	.short	0x002c


	//----- nvinfo : EIATTR_PARAM_CBANK
	.align		4
        /*00ec*/ 	.byte	0x04, 0x0a
        /*00ee*/ 	.short	(.L_43 - .L_42)
	.align		4
.L_42:
        /*00f0*/ 	.word	index@(.nv.constant0._Z7computefifffffffff)
        /*00f4*/ 	.short	0x0380
        /*00f6*/ 	.short	0x002c


	//----- nvinfo : EIATTR_SW_WAR
	.align		4
.L_43:
        /*00f8*/ 	.byte	0x04, 0x36
        /*00fa*/ 	.short	(.L_45 - .L_44)
.L_44:
        /*00fc*/ 	.word	0x00000008
.L_45:


//--------------------- .nv.callgraph             --------------------------
	.section	.nv.callgraph,"",@"SHT_CUDA_CALLGRAPH"
	.align	4
	.sectionentsize	8
	.align		4
        /*0000*/ 	.word	0x00000000
	.align		4
        /*0004*/ 	.word	0xffffffff
	.align		4
        /*0008*/ 	.word	index@(_Z7computefifffffffff)
	.align		4
        /*000c*/ 	.word	index@(vprintf)
	.align		4
        /*0010*/ 	.word	0x00000000
	.align		4
        /*0014*/ 	.word	0xfffffffe
	.align		4
        /*0018*/ 	.word	0x00000000
	.align		4
        /*001c*/ 	.word	0xfffffffd
	.align		4
        /*0020*/ 	.word	0x00000000
	.align		4
        /*0024*/ 	.word	0xfffffffc


//--------------------- .nv.constant4             --------------------------
	.section	.nv.constant4,"a",@progbits
	.align	8
	.align		8
.nv.constant4:
        /*0000*/ 	.dword	vprintf
	.align		8
        /*0008*/ 	.dword	$str
	.align		8
        /*0010*/ 	.dword	__cudart_i2opi_f


//--------------------- .text._Z7computefifffffffff --------------------------
	.section	.text._Z7computefifffffffff,"ax",@progbits
	.align	128
        .global         _Z7computefifffffffff
        .type           _Z7computefifffffffff,@function
        .size           _Z7computefifffffffff,(.L_x_23 - _Z7computefifffffffff)
        .other          _Z7computefifffffffff,@"STO_CUDA_ENTRY STV_DEFAULT"
_Z7computefifffffffff:
.text._Z7computefifffffffff:
[----:B------:R-:W0:Y:S08]  /*0000*/  LDC R1, c[0x0][0x37c] ;  /* 0x0000df00ff017b82 */ /* 0x000e300000000800 */
[----:B------:R-:W1:Y:S01]  /*0010*/  LDC.64 R4, c[0x0][0x388] ;  /* 0x0000e200ff047b82 */ /* 0x000e620000000a00 */
[----:B------:R-:W2:Y:S01]  /*0020*/  LDCU UR4, c[0x0][0x380] ;  /* 0x00007000ff0477ac */ /* 0x000ea20008000800 */
[----:B0-----:R-:W-:Y:S01]  /*0030*/  VIADD R1, R1, 0xffffffd8 ;  /* 0xffffffd801017836 */ /* 0x001fe20000000000 */
[----:B------:R-:W0:Y:S05]  /*0040*/  LDCU UR6, c[0x0][0x2fc] ;  /* 0x00005f80ff0677ac */ /* 0x000e2a0008000800 */
[----:B------:R-:W3:Y:S01]  /*0050*/  LDC R6, c[0x0][0x2f8] ;  /* 0x0000be00ff067b82 */ /* 0x000ee20000000800 */
[----:B-1----:R-:W-:-:S04]  /*0060*/  FADD R5, -R5, 1.2537000333891155268e-37 ;  /* 0x022aa51205057421 */ /* 0x002fc80000000100 */
[----:B------:R-:W1:Y:S08]  /*0070*/  MUFU.RCP R0, R5 ;  /* 0x0000000500007308 */ /* 0x000e700000001000 */
[----:B------:R-:W4:Y:S01]  /*0080*/  FCHK P0, R4, R5 ;  /* 0x0000000504007302 */ /* 0x000f220000000000 */
[----:B-1----:R-:W-:-:S04]  /*0090*/  FFMA R3, -R5, R0, 1 ;  /* 0x3f80000005037423 */ /* 0x002fc80000000100 */
[----:B------:R-:W-:-:S04]  /*00a0*/  FFMA R3, R0, R3, R0 ;  /* 0x0000000300037223 */ /* 0x000fc80000000000 */
[----:B------:R-:W-:-:S04]  /*00b0*/  FFMA R0, R3, R4, RZ ;  /* 0x0000000403007223 */ /* 0x000fc800000000ff */
[----:B------:R-:W-:-:S04]  /*00c0*/  FFMA R7, -R5, R0, R4 ;  /* 0x0000000005077223 */ /* 0x000fc80000000104 */
[----:B------:R-:W-:Y:S01]  /*00d0*/  FFMA R3, R3, R7, R0 ;  /* 0x0000000703037223 */ /* 0x000fe20000000000 */
[----:B--2---:R-:W-:Y:S01]  /*00e0*/  IMAD.U32 R0, RZ, RZ, UR4 ;  /* 0x00000004ff007e24 */ /* 0x004fe2000f8e00ff */
[----:B0---4-:R-:W-:Y:S06]  /*00f0*/  @!P0 BRA `(.L_x_0) ;  /* 0x0000000000148947 */ /* 0x011fec0003800000 */
[----:B------:R-:W0:Y:S01]  /*0100*/  LDC R2, c[0x0][0x388] ;  /* 0x0000e200ff027b82 */ /* 0x000e220000000800 */
[----:B------:R-:W-:Y:S01]  /*0110*/  IMAD.MOV.U32 R3, RZ, RZ, R5 ;  /* 0x000000ffff037224 */ /* 0x000fe200078e0005 */
[----:B------:R-:W-:-:S07]  /*0120*/  MOV R4, 0x140 ;  /* 0x0000014000047802 */ /* 0x000fce0000000f00 */
[----:B0--3--:R-:W-:Y:S05]  /*0130*/  CALL.REL.NOINC `($__internal_0_$__cuda_sm3x_div_rn_noftz_f32_slowpath) ;  /* 0x0000001000247944 */ /* 0x009fea0003c00000 */
[----:B------:R-:W-:-:S07]  /*0140*/  MOV R3, R2 ;  /* 0x0000000200037202 */ /* 0x000fce0000000f00 */
.L_x_0:
[----:B------:R-:W0:Y:S02]  /*0150*/  LDC.64 R4, c[0x0][0x380] ;  /* 0x0000e000ff047b82 */ /* 0x000e240000000a00 */
[----:B0-----:R-:W-:-:S04]  /*0160*/  ISETP.GE.AND P0, PT, R5, 0x1, PT ;  /* 0x000000010500780c */ /* 0x001fc80003f06270 */
[----:B------:R-:W-:-:S13]  /*0170*/  FSETP.LEU.OR P0, PT, R3, R4, !P0 ;  /* 0x000000040300720b */ /* 0x000fda000470b400 */
[----:B------:R-:W-:Y:S05]  /*0180*/  @P0 BRA `(.L_x_1) ;  /* 0x0000000c00e00947 */ /* 0x000fea0003800000 */
[----:B------:R-:W0:Y:S01]  /*0190*/  LDC R5, c[0x0][0x394] ;  /* 0x0000e500ff057b82 */ /* 0x000e220000000800 */
[----:B------:R-:W-:Y:S02]  /*01a0*/  UMOV UR4, 0x16652adf ;  /* 0x16652adf00047882 */ /* 0x000fe40000000000 */
[----:B------:R-:W-:Y:S01]  /*01b0*/  IMAD.U32 R8, RZ, RZ, UR4 ;  /* 0x00000004ff087e24 */ /* 0x000fe2000f8e00ff */
[----:B0-----:R-:W0:Y:S08]  /*01c0*/  MUFU.RCP R2, R5 ;  /* 0x0000000500027308 */ /* 0x001e300000001000 */
[----:B------:R-:W1:Y:S01]  /*01d0*/  FCHK P0, R8, R5 ;  /* 0x0000000508007302 */ /* 0x000e620000000000 */
[----:B0-----:R-:W-:-:S04]  /*01e0*/  FFMA R3, R2, -R5, 1 ;  /* 0x3f80000002037423 */ /* 0x001fc80000000805 */
[----:B------:R-:W-:-:S04]  /*01f0*/  FFMA R2, R2, R3, R2 ;  /* 0x0000000302027223 */ /* 0x000fc80000000002 */
[----:B------:R-:W-:-:S04]  /*0200*/  FFMA R7, R2, 1.8512000415000014377e-25, RZ ;  /* 0x16652adf02077823 */ /* 0x000fc800000000ff */
[----:B------:R-:W-:-:S04]  /*0210*/  FFMA R4, R7, -R5, 1.8512000415000014377e-25 ;  /* 0x16652adf07047423 */ /* 0x000fc80000000805 */
[----:B------:R-:W-:Y:S01]  /*0220*/  FFMA R7, R2, R4, R7 ;  /* 0x0000000402077223 */ /* 0x000fe20000000007 */
[----:B-1----:R-:W-:Y:S06]  /*0230*/  @!P0 BRA `(.L_x_2) ;  /* 0x0000000000148947 */ /* 0x002fec0003800000 */
[----:B------:R-:W0:Y:S01]  /*0240*/  LDC R3, c[0x0][0x394] ;  /* 0x0000e500ff037b82 */ /* 0x000e220000000800 */
[----:B------:R-:W-:Y:S01]  /*0250*/  IMAD.MOV.U32 R2, RZ, RZ, 0x16652adf ;  /* 0x16652adfff027424 */ /* 0x000fe200078e00ff */
[----:B------:R-:W-:-:S07]  /*0260*/  MOV R4, 0x280 ;  /* 0x0000028000047802 */ /* 0x000fce0000000f00 */
[----:B0--3--:R-:W-:Y:S05]  /*0270*/  CALL.REL.NOINC `($__internal_0_$__cuda_sm3x_div_rn_noftz_f32_slowpath) ;  /* 0x0000000c00d47944 */ /* 0x009fea0003c00000 */
[----:B------:R-:W-:-:S07]  /*0280*/  IMAD.MOV.U32 R7, RZ, RZ, R2 ;  /* 0x000000ffff077224 */ /* 0x000fce00078e0002 */
.L_x_2:
[----:B------:R-:W0:Y:S01]  /*0290*/  LDCU UR4, c[0x0][0x398] ;  /* 0x00007300ff0477ac */ /* 0x000e220008000800 */
[----:B------:R-:W-:-:S05]  /*02a0*/  MOV R3, 0x7f800000 ;  /* 0x7f80000000037802 */ /* 0x000fca0000000f00 */
[----:B------:R-:W-:-:S04]  /*02b0*/  FFMA R2, -RZ, R3, 1 ;  /* 0x3f800000ff027423 */ /* 0x000fc80000000103 */
[----:B------:R-:W-:Y:S01]  /*02c0*/  FFMA R2, R2, R3, +INF ;  /* 0x7f80000002027423 */ /* 0x000fe20000000003 */
[----:B0-----:R-:W-:-:S03]  /*02d0*/  IMAD.U32 R5, RZ, RZ, UR4 ;  /* 0x00000004ff057e24 */ /* 0x001fc6000f8e00ff */
[----:B------:R-:W-:Y:S01]  /*02e0*/  FFMA R3, R2, UR4, RZ ;  /* 0x0000000402037c23 */ /* 0x000fe200080000ff */
[----:B------:R-:W0:Y:S03]  /*02f0*/  FCHK P0, R5, RZ ;  /* 0x000000ff05007302 */ /* 0x000e260000000000 */
[----:B------:R-:W-:-:S04]  /*0300*/  FFMA R4, -RZ, R3, UR4 ;  /* 0x00000004ff047e23 */ /* 0x000fc80008000103 */
[----:B------:R-:W-:Y:S01]  /*0310*/  FFMA R3, R2, R4, R3 ;  /* 0x0000000402037223 */ /* 0x000fe20000000003 */
[----:B0-----:R-:W-:Y:S06]  /*0320*/  @!P0 BRA `(.L_x_3) ;  /* 0x0000000000148947 */ /* 0x001fec0003800000 */
[----:B------:R-:W0:Y:S01]  /*0330*/  LDC R2, c[0x0][0x398] ;  /* 0x0000e600ff027b82 */ /* 0x000e220000000800 */
[----:B------:R-:W-:Y:S01]  /*0340*/  IMAD.MOV.U32 R3, RZ, RZ, RZ ;  /* 0x000000ffff037224 */ /* 0x000fe200078e00ff */
[----:B------:R-:W-:-:S07]  /*0350*/  MOV R4, 0x370 ;  /* 0x0000037000047802 */ /* 0x000fce0000000f00 */
[----:B0--3--:R-:W-:Y:S05]  /*0360*/  CALL.REL.NOINC `($__internal_0_$__cuda_sm3x_div_rn_noftz_f32_slowpath) ;  /* 0x0000000c00987944 */ /* 0x009fea0003c00000 */
[----:B------:R-:W-:-:S07]  /*0370*/  IMAD.MOV.U32 R3, RZ, RZ, R2 ;  /* 0x000000ffff037224 */ /* 0x000fce00078e0002 */
.L_x_3:
[----:B------:R-:W-:Y:S01]  /*0380*/  MOV R5, 0x7ca38c0b ;  /* 0x7ca38c0b00057802 */ /* 0x000fe20000000f00 */
[----:B------:R-:W-:Y:S01]  /*0390*/  IMAD.MOV.U32 R2, RZ, RZ, 0x2485bb7 ;  /* 0x02485bb7ff027424 */ /* 0x000fe200078e00ff */
[----:B------:R-:W0:Y:S03]  /*03a0*/  FCHK P0, R3, -1.4720000254593699754e-37 ;  /* 0x82485bb703007902 */ /* 0x000e260000000000 */
[----:B------:R-:W-:-:S04]  /*03b0*/  FFMA R2, -R5, R2, 1 ;  /* 0x3f80000005027423 */ /* 0x000fc80000000102 */
[----:B------:R-:W-:-:S04]  /*03c0*/  FFMA R2, R2, -R5, -6.79347837436380635374e+36 ;  /* 0xfca38c0b02027423 */ /* 0x000fc80000000805 */
[----:B------:R-:W-:-:S04]  /*03d0*/  FFMA R8, R2, R3, RZ ;  /* 0x0000000302087223 */ /* 0x000fc800000000ff */
[----:B------:R-:W-:-:S04]  /*03e0*/  FFMA R5, R8, 1.4720000254593699754e-37, R3 ;  /* 0x02485bb708057823 */ /* 0x000fc80000000003 */
[----:B------:R-:W-:Y:S01]  /*03f0*/  FFMA R8, R2, R5, R8 ;  /* 0x0000000502087223 */ /* 0x000fe20000000008 */
[----:B0-----:R-:W-:Y:S06]  /*0400*/  @!P0 BRA `(.L_x_4) ;  /* 0x0000000000148947 */ /* 0x001fec0003800000 */
[----:B------:R-:W-:Y:S01]  /*0410*/  IMAD.MOV.U32 R2, RZ, RZ, R3 ;  /* 0x000000ffff027224 */ /* 0x000fe200078e0003 */
[----:B------:R-:W-:Y:S01]  /*0420*/  MOV R4, 0x450 ;  /* 0x0000045000047802 */ /* 0x000fe20000000f00 */
[----:B------:R-:W-:-:S07]  /*0430*/  IMAD.MOV.U32 R3, RZ, RZ, -0x7db7a449 ;  /* 0x82485bb7ff037424 */ /* 0x000fce00078e00ff */
[----:B---3--:R-:W-:Y:S05]  /*0440*/  CALL.REL.NOINC `($__internal_0_$__cuda_sm3x_div_rn_noftz_f32_slowpath) ;  /* 0x0000000c00607944 */ /* 0x008fea0003c00000 */
[----:B------:R-:W-:-:S07]  /*0450*/  MOV R8, R2 ;  /* 0x0000000200087202 */ /* 0x000fce0000000f00 */
.L_x_4:
[----:B------:R-:W0:Y:S02]  /*0460*/  LDC.64 R10, c[0x0][0x3a0] ;  /* 0x0000e800ff0a7b82 */ /* 0x000e240000000a00 */
[----:B0-----:R-:W0:Y:S08]  /*0470*/  MUFU.RCP R2, R11 ;  /* 0x0000000b00027308 */ /* 0x001e300000001000 */
[----:B------:R-:W1:Y:S01]  /*0480*/  FCHK P0, R10, R11 ;  /* 0x0000000b0a007302 */ /* 0x000e620000000000 */
[----:B0-----:R-:W-:-:S04]  /*0490*/  FFMA R3, R2, -R11, 1 ;  /* 0x3f80000002037423 */ /* 0x001fc8000000080b */
[----:B------:R-:W-:-:S04]  /*04a0*/  FFMA R3, R2, R3, R2 ;  /* 0x0000000302037223 */ /* 0x000fc80000000002 */
[----:B------:R-:W-:-:S04]  /*04b0*/  FFMA R5, R3, R10, RZ ;  /* 0x0000000a03057223 */ /* 0x000fc800000000ff */
[----:B------:R-:W-:-:S04]  /*04c0*/  FFMA R2, R5, -R11, R10 ;  /* 0x8000000b05027223 */ /* 0x000fc8000000000a */
[----:B------:R-:W-:Y:S01]  /*04d0*/  FFMA R2, R3, R2, R5 ;  /* 0x0000000203027223 */ /* 0x000fe20000000005 */
[----:B-1----:R-:W-:Y:S06]  /*04e0*/  @!P0 BRA `(.L_x_5) ;  /* 0x0000000000108947 */ /* 0x002fec0003800000 */
[----:B------:R-:W0:Y:S01]  /*04f0*/  LDC R2, c[0x0][0x3a0] ;  /* 0x0000e800ff027b82 */ /* 0x000e220000000800 */
[----:B------:R-:W-:-:S07]  /*0500*/  MOV R4, 0x530 ;  /* 0x0000053000047802 */ /* 0x000fce0000000f00 */
[----:B------:R-:W1:Y:S02]  /*0510*/  LDC R3, c[0x0][0x3a4] ;  /* 0x0000e900ff037b82 */ /* 0x000e640000000800 */
[----:B01-3--:R-:W-:Y:S05]  /*0520*/  CALL.REL.NOINC `($__internal_0_$__cuda_sm3x_div_rn_noftz_f32_slowpath) ;  /* 0x0000000c00287944 */ /* 0x00bfea0003c00000 */
.L_x_5:
[----:B------:R-:W0:Y:S01]  /*0530*/  LDCU UR4, c[0x0][0x3a8] ;  /* 0x00007500ff0477ac */ /* 0x000e220008000800 */
[----:B------:R-:W1:Y:S01]  /*0540*/  LDCU UR5, c[0x0][0x39c] ;  /* 0x00007380ff0577ac */ /* 0x000e620008000800 */
[----:B------:R-:W2:Y:S01]  /*0550*/  LDCU.64 UR8, c[0x0][0x358] ;  /* 0x00006b00ff0877ac */ /* 0x000ea20008000a00 */
[----:B0-----:R-:W-:-:S04]  /*0560*/  FMUL R2, R2, UR4 ;  /* 0x0000000402027c20 */ /* 0x001fc80008400000 */
[----:B-1----:R-:W-:-:S04]  /*0570*/  FFMA R11, -RZ, R2, UR5 ;  /* 0x00000005ff0b7e23 */ /* 0x002fc80008000102 */
[C---:B------:R-:W-:Y:S01]  /*0580*/  FMUL R3, R11.reuse, 0.63661974668502807617 ;  /* 0x3f22f9830b037820 */ /* 0x040fe20000400000 */
[----:B------:R-:W-:Y:S01]  /*0590*/  SHF.R.U32.HI R13, RZ, 0x17, R11 ;  /* 0x00000017ff0d7819 */ /* 0x000fe2000001160b */
[----:B------:R-:W-:Y:S02]  /*05a0*/  IMAD.SHL.U32 R9, R11, 0x100, RZ ;  /* 0x000001000b097824 */ /* 0x000fe400078e00ff */
[----:B------:R-:W-:Y:S01]  /*05b0*/  FMUL R14, RZ, R11 ;  /* 0x0000000bff0e7220 */ /* 0x000fe20000400000 */
[C---:B------:R-:W-:Y:S01]  /*05c0*/  LOP3.LUT R2, R13.reuse, 0xe0, RZ, 0xc0, !PT ;  /* 0x000000e00d027812 */ /* 0x040fe200078ec0ff */
[----:B------:R-:W0:Y:S01]  /*05d0*/  F2I.NTZ R3, R3 ;  /* 0x0000000300037305 */ /* 0x000e220000203100 */
[----:B------:R-:W-:Y:S02]  /*05e0*/  LOP3.LUT P0, R13, R13, 0x1f, RZ, 0xc0, !PT ;  /* 0x0000001f0d0d7812 */ /* 0x000fe4000780c0ff */
[----:B------:R-:W-:Y:S01]  /*05f0*/  LOP3.LUT R9, R9, 0x80000000, RZ, 0xfc, !PT ;  /* 0x8000000009097812 */ /* 0x000fe200078efcff */
[----:B------:R-:W-:-:S05]  /*0600*/  VIADD R2, R2, 0xffffff80 ;  /* 0xffffff8002027836 */ /* 0x000fca0000000000 */
[----:B------:R-:W-:-:S05]  /*0610*/  SHF.R.U32.HI R2, RZ, 0x5, R2 ;  /* 0x00000005ff027819 */ /* 0x000fca0000011602 */
[----:B------:R-:W-:Y:S01]  /*0620*/  IMAD R10, R2, -0x4, R1 ;  /* 0xfffffffc020a7824 */ /* 0x000fe200078e0201 */
[----:B0-----:R-:W-:-:S05]  /*0630*/  I2FP.F32.S32 R4, R3 ;  /* 0x0000000300047245 */ /* 0x001fca0000201400 */
[----:B------:R-:W-:-:S04]  /*0640*/  FFMA R5, R4, -1.5707962512969970703, R11 ;  /* 0xbfc90fda04057823 */ /* 0x000fc8000000000b */
[----:B------:R-:W-:-:S04]  /*0650*/  FFMA R5, R4, -7.5497894158615963534e-08, R5 ;  /* 0xb3a2216804057823 */ /* 0x000fc80000000005 */
[----:B------:R-:W-:Y:S01]  /*0660*/  FFMA R5, R4, -5.3903029534742383927e-15, R5 ;  /* 0xa7c234c504057823 */ /* 0x000fe20000000005 */
[----:B--2---:R-:W-:Y:S06]  /*0670*/  @!P0 BRA `(.L_x_6) ;  /* 0x00000004005c8947 */ /* 0x004fec0003800000 */
[----:B------:R-:W-:Y:S01]  /*0680*/  FSETP.GE.AND P1, PT, |R11|, 105615, PT ;  /* 0x47ce47800b00780b */ /* 0x000fe20003f26200 */
[----:B------:R-:W-:Y:S01]  /*0690*/  UMOV UR4, URZ ;  /* 0x000000ff00047c82 */ /* 0x000fe20008000000 */
[----:B------:R-:W-:Y:S02]  /*06a0*/  IADD3 R15, PT, PT, -R13, 0x20, RZ ;  /* 0x000000200d0f7810 */ /* 0x000fe40007ffe1ff */
[----:B------:R-:W-:Y:S02]  /*06b0*/  FSETP.EQ.OR P0, PT, |R11|, +INF , !P1 ;  /* 0x7f8000000b00780b */ /* 0x000fe40004f02600 */
[----:B------:R-:W-:Y:S02]  /*06c0*/  FSEL R14, R5, R14, !P1 ;  /* 0x0000000e050e7208 */ /* 0x000fe40004800000 */
[----:B------:R-:W-:-:S09]  /*06d0*/  SEL R16, R3, RZ, !P1 ;  /* 0x000000ff03107207 */ /* 0x000fd20004800000 */
.L_x_9:
[----:B------:R-:W0:Y:S01]  /*06e0*/  LDCU UR5, c[0x0][0x390] ;  /* 0x00007200ff0577ac */ /* 0x000e220008000800 */
[----:B------:R-:W-:Y:S01]  /*06f0*/  IMAD.MOV.U32 R2, RZ, RZ, R16 ;  /* 0x000000ffff027224 */ /* 0x000fe200078e0010 */
[----:B------:R-:W-:Y:S01]  /*0700*/  MOV R3, R14 ;  /* 0x0000000e00037202 */ /* 0x000fe20000000f00 */
[----:B0-----:R-:W-:Y:S01]  /*0710*/  FFMA R17, R7, UR5, R0 ;  /* 0x0000000507117c23 */ /* 0x001fe20008000000 */
[----:B-1----:R-:W-:Y:S06]  /*0720*/  @P0 BRA `(.L_x_7) ;  /* 0x0000000000a40947 */ /* 0x002fec0003800000 */
[----:B------:R-:W0:Y:S01]  /*0730*/  LDC.64 R2, c[0x4][0x10] ;  /* 0x01000400ff027b82 */ /* 0x000e220000000a00 */
[----:B------:R-:W-:Y:S02]  /*0740*/  IMAD.MOV.U32 R12, RZ, RZ, RZ ;  /* 0x000000ffff0c7224 */ /* 0x000fe400078e00ff */
[----:B------:R-:W-:Y:S02]  /*0750*/  IMAD.MOV.U32 R23, RZ, RZ, RZ ;  /* 0x000000ffff177224 */ /* 0x000fe400078e00ff */
[----:B------:R-:W-:-:S07]  /*0760*/  IMAD.MOV.U32 R0, RZ, RZ, RZ ;  /* 0x000000ffff007224 */ /* 0x000fce00078e00ff */
.L_x_8:
[----:B0-----:R-:W-:-:S05]  /*0770*/  IMAD.WIDE.U32 R18, R0, 0x4, R2 ;  /* 0x0000000400127825 */ /* 0x001fca00078e0002 */
[----:B------:R-:W2:Y:S01]  /*0780*/  LDG.E.CONSTANT R4, desc[UR8][R18.64] ;  /* 0x0000000812047981 */ /* 0x000ea2000c1e9900 */
[C---:B-1----:R-:W-:Y:S01]  /*0790*/  LEA R20, R0.reuse, R1, 0x2 ;  /* 0x0000000100147211 */ /* 0x042fe200078e10ff */
[----:B------:R-:W-:-:S05]  /*07a0*/  VIADD R0, R0, 0x1 ;  /* 0x0000000100007836 */ /* 0x000fca0000000000 */
[----:B------:R-:W-:Y:S01]  /*07b0*/  ISETP.NE.AND P1, PT, R0, 0x6, PT ;  /* 0x000000060000780c */ /* 0x000fe20003f25270 */
[----:B--2---:R-:W-:-:S03]  /*07c0*/  IMAD.WIDE.U32 R4, R4, R9, RZ ;  /* 0x0000000904047225 */ /* 0x004fc600078e00ff */
[----:B------:R-:W-:-:S05]  /*07d0*/  IADD3 R21, P2, PT, R4, R12, RZ ;  /* 0x0000000c04157210 */ /* 0x000fca0007f5e0ff */
[----:B------:R1:W-:Y:S01]  /*07e0*/  STL [R20], R21 ;  /* 0x0000001514007387 */ /* 0x0003e20000100800 */
[----:B------:R-:W-:-:S03]  /*07f0*/  IMAD.X R12, R5, 0x1, R23, P2 ;  /* 0x00000001050c7824 */ /* 0x000fc600010e0617 */
[----:B------:R-:W-:Y:S05]  /*0800*/  @P1 BRA `(.L_x_8) ;  /* 0xfffffffc00d81947 */ /* 0x000fea000383ffff */
[----:B------:R0:W-:Y:S04]  /*0810*/  STL [R1+0x18], R12 ;  /* 0x0000180c01007387 */ /* 0x0001e80000100800 */
[----:B------:R-:W2:Y:S04]  /*0820*/  LDL R0, [R10+0x14] ;  /* 0x000014000a007983 */ /* 0x000ea80000100800 */
[----:B------:R-:W4:Y:S04]  /*0830*/  LDL R4, [R10+0x10] ;  /* 0x000010000a047983 */ /* 0x000f280000100800 */
[----:B------:R-:W5:Y:S01]  /*0840*/  LDL R2, [R10+0x18] ;  /* 0x000018000a027983 */ /* 0x000f620000100800 */
[----:B------:R-:W-:Y:S01]  /*0850*/  UMOV UR10, 0x54442d19 ;  /* 0x54442d19000a7882 */ /* 0x000fe20000000000 */
[----:B------:R-:W-:Y:S01]  /*0860*/  UMOV UR11, 0x3bf921fb ;  /* 0x3bf921fb000b7882 */ /* 0x000fe20000000000 */
[----:B------:R-:W-:-:S02]  /*0870*/  ISETP.GE.AND P1, PT, R11, RZ, PT ;  /* 0x000000ff0b00720c */ /* 0x000fc40003f26270 */
[----:B--2---:R-:W-:Y:S02]  /*0880*/  SHF.R.U32.HI R3, RZ, R15, R0 ;  /* 0x0000000fff037219 */ /* 0x004fe40000011600 */
[----:B------:R-:W-:Y:S02]  /*0890*/  SHF.L.U32 R0, R0, R13, RZ ;  /* 0x0000000d00007219 */ /* 0x000fe400000006ff */
[----:B----4-:R-:W-:Y:S02]  /*08a0*/  SHF.R.U32.HI R5, RZ, R15, R4 ;  /* 0x0000000fff057219 */ /* 0x010fe40000011604 */
[----:B-----5:R-:W-:-:S03]  /*08b0*/  SHF.L.U32 R2, R2, R13, RZ ;  /* 0x0000000d02027219 */ /* 0x020fc600000006ff */
[----:B------:R-:W-:Y:S01]  /*08c0*/  IMAD.IADD R5, R0, 0x1, R5 ;  /* 0x0000000100057824 */ /* 0x000fe200078e0205 */
[----:B------:R-:W-:-:S04]  /*08d0*/  IADD3 R2, PT, PT, R2, R3, RZ ;  /* 0x0000000302027210 */ /* 0x000fc80007ffe0ff */
[C---:B------:R-:W-:Y:S01]  /*08e0*/  SHF.L.W.U32.HI R0, R5.reuse, 0x2, R2 ;  /* 0x0000000205007819 */ /* 0x040fe20000010e02 */
[----:B------:R-:W-:-:S03]  /*08f0*/  IMAD.SHL.U32 R5, R5, 0x4, RZ ;  /* 0x0000000405057824 */ /* 0x000fc600078e00ff */
[----:B------:R-:W-:-:S04]  /*0900*/  SHF.R.S32.HI R3, RZ, 0x1f, R0 ;  /* 0x0000001fff037819 */ /* 0x000fc80000011400 */
[C---:B------:R-:W-:Y:S02]  /*0910*/  LOP3.LUT R4, R3.reuse, R5, RZ, 0x3c, !PT ;  /* 0x0000000503047212 */ /* 0x040fe400078e3cff */
[----:B------:R-:W-:-:S06]  /*0920*/  LOP3.LUT R5, R3, R0, RZ, 0x3c, !PT ;  /* 0x0000000003057212 */ /* 0x000fcc00078e3cff */
[----:B------:R-:W2:Y:S02]  /*0930*/  I2F.F64.S64 R4, R4 ;  /* 0x0000000400047312 */ /* 0x000ea40000301c00 */
[----:B--2---:R-:W-:Y:S01]  /*0940*/  DMUL R18, R4, UR10 ;  /* 0x0000000a04127c28 */ /* 0x004fe20008000000 */
[----:B0-----:R-:W-:Y:S02]  /*0950*/  LOP3.LUT R12, R0, R11, RZ, 0x3c, !PT ;  /* 0x0000000b000c7212 */ /* 0x001fe400078e3cff */
[----:B------:R-:W-:-:S07]  /*0960*/  SHF.R.U32.HI R3, RZ, 0x1e, R2 ;  /* 0x0000001eff037819 */ /* 0x000fce0000011602 */
[----:B------:R-:W0:Y:S01]  /*0970*/  F2F.F32.F64 R18, R18 ;  /* 0x0000001200127310 */ /* 0x000e220000301000 */
[----:B------:R-:W-:Y:S02]  /*0980*/  ISETP.GE.AND P2, PT, R12, RZ, PT ;  /* 0x000000ff0c00720c */ /* 0x000fe40003f46270 */
[----:B------:R-:W-:-:S04]  /*0990*/  LEA.HI R2, R0, R3, RZ, 0x1 ;  /* 0x0000000300027211 */ /* 0x000fc800078f08ff */
[----:B------:R-:W-:Y:S02]  /*09a0*/  @!P1 IADD3 R2, PT, PT, -R2, RZ, RZ ;  /* 0x000000ff02029210 */ /* 0x000fe40007ffe1ff */
[----:B0-----:R-:W-:-:S07]  /*09b0*/  FSEL R3, -R18, R18, !P2 ;  /* 0x0000001212037208 */ /* 0x001fce0005000100 */
.L_x_7:
[C---:B------:R-:W-:Y:S01]  /*09c0*/  LOP3.LUT R4, R2.reuse, 0x1, RZ, 0xc0, !PT ;  /* 0x0000000102047812 */ /* 0x040fe200078ec0ff */
[----:B------:R-:W-:Y:S02]  /*09d0*/  IMAD.MOV.U32 R0, RZ, RZ, 0x37cbac00 ;  /* 0x37cbac00ff007424 */ /* 0x000fe400078e00ff */
[----:B------:R-:W-:Y:S01]  /*09e0*/  FMUL R5, R3, R3 ;  /* 0x0000000303057220 */ /* 0x000fe20000400000 */
[----:B------:R-:W-:Y:S01]  /*09f0*/  IADD3 R12, PT, PT, R2, 0x1, RZ ;  /* 0x00000001020c7810 */ /* 0x000fe20007ffe0ff */
[----:B------:R-:W-:Y:S01]  /*0a00*/  IMAD.MOV.U32 R19, RZ, RZ, 0x3e2aaaa8 ;  /* 0x3e2aaaa8ff137424 */ /* 0x000fe200078e00ff */
[----:B------:R-:W-:Y:S01]  /*0a10*/  ISETP.NE.U32.AND P1, PT, R4, 0x1, PT ;  /* 0x000000010400780c */ /* 0x000fe20003f25070 */
[----:B------:R-:W-:Y:S01]  /*0a20*/  FFMA R0, R5, R0, -0.0013887860113754868507 ;  /* 0xbab607ed05007423 */ /* 0x000fe20000000000 */
[----:B------:R-:W-:Y:S01]  /*0a30*/  IMAD.MOV.U32 R4, RZ, RZ, 0x3c0885e4 ;  /* 0x3c0885e4ff047424 */ /* 0x000fe200078e00ff */
[----:B------:R-:W-:Y:S01]  /*0a40*/  LOP3.LUT P2, RZ, R12, 0x2, RZ, 0xc0, !PT ;  /* 0x000000020cff7812 */ /* 0x000fe2000784c0ff */
[----:B------:R-:W0:Y:S01]  /*0a50*/  LDCU UR5, c[0x0][0x384] ;  /* 0x00007080ff0577ac */ /* 0x000e220008000800 */
[----:B------:R-:W-:-:S02]  /*0a60*/  FSEL R19, -R19, -0.4999999701976776123, !P1 ;  /* 0xbeffffff13137808 */ /* 0x000fc40004800100 */
[----:B------:R-:W-:Y:S01]  /*0a70*/  FSEL R2, R0, -0.00019574658654164522886, P1 ;  /* 0xb94d415300027808 */ /* 0x000fe20000800000 */
[----:B------:R-:W-:Y:S01]  /*0a80*/  UIADD3 UR4, UPT, UPT, UR4, 0x1, URZ ;  /* 0x0000000104047890 */ /* 0x000fe2000fffe0ff */
[----:B------:R-:W-:Y:S02]  /*0a90*/  FSEL R4, R4, 0.041666727513074874878, !P1 ;  /* 0x3d2aaabb04047808 */ /* 0x000fe40004800000 */
[----:B------:R-:W-:-:S03]  /*0aa0*/  FSEL R0, R3, 1, !P1 ;  /* 0x3f80000003007808 */ /* 0x000fc60004800000 */
[C---:B------:R-:W-:Y:S02]  /*0ab0*/  FFMA R2, R5.reuse, R2, R4 ;  /* 0x0000000205027223 */ /* 0x040fe40000000004 */
[C---:B------:R-:W-:Y:S02]  /*0ac0*/  FFMA R3, R5.reuse, R0, RZ ;  /* 0x0000000005037223 */ /* 0x040fe400000000ff */
[----:B------:R-:W-:Y:S01]  /*0ad0*/  FFMA R2, R5, R2, R19 ;  /* 0x0000000205027223 */ /* 0x000fe20000000013 */
[----:B------:R-:W-:-:S03]  /*0ae0*/  MOV R5, 0x437c0000 ;  /* 0x437c000000057802 */ /* 0x000fc60000000f00 */
[----:B------:R-:W-:Y:S01]  /*0af0*/  FFMA R3, R3, R2, R0 ;  /* 0x0000000203037223 */ /* 0x000fe20000000000 */
[----:B------:R-:W-:Y:S01]  /*0b00*/  IMAD.MOV.U32 R0, RZ, RZ, 0x3bbb989d ;  /* 0x3bbb989dff007424 */ /* 0x000fe200078e00ff */
[----:B0-----:R-:W-:Y:S02]  /*0b10*/  UISETP.NE.AND UP0, UPT, UR4, UR5, UPT ;  /* 0x000000050400728c */ /* 0x001fe4000bf05270 */
[----:B------:R-:W-:-:S04]  /*0b20*/  @P2 FADD R3, RZ, -R3 ;  /* 0x80000003ff032221 */ /* 0x000fc80000000000 */
[----:B------:R-:W-:-:S04]  /*0b30*/  FADD R3, -R3, R8 ;  /* 0x0000000803037221 */ /* 0x000fc80000000100 */
[----:B------:R-:W-:-:S04]  /*0b40*/  FFMA.SAT R0, R3, R0, 0.5 ;  /* 0x3f00000003007423 */ /* 0x000fc80000002000 */
[----:B------:R-:W-:-:S04]  /*0b50*/  FFMA.RM R0, R0, R5, 12582913 ;  /* 0x4b40000100007423 */ /* 0x000fc80000004005 */
[C---:B------:R-:W-:Y:S01]  /*0b60*/  FADD R2, R0.reuse, -12583039 ;  /* 0xcb40007f00027421 */ /* 0x040fe20000000000 */
[----:B------:R-:W-:-:S03]  /*0b70*/  IMAD.SHL.U32 R0, R0, 0x800000, RZ ;  /* 0x0080000000007824 */ /* 0x000fc600078e00ff */
[----:B------:R-:W-:-:S04]  /*0b80*/  FFMA R2, R3, 1.4426950216293334961, -R2 ;  /* 0x3fb8aa3b03027823 */ /* 0x000fc80000000802 */
[----:B------:R-:W-:-:S06]  /*0b90*/  FFMA R2, R3, 1.925963033500011079e-08, R2 ;  /* 0x32a5706003027823 */ /* 0x000fcc0000000002 */
[----:B------:R-:W0:Y:S02]  /*0ba0*/  MUFU.EX2 R2, R2 ;  /* 0x0000000200027308 */ /* 0x000e240000000800 */
[----:B0-----:R-:W-:-:S04]  /*0bb0*/  FFMA R0, R0, R2, R17 ;  /* 0x0000000200007223 */ /* 0x001fc80000000011 */
[----:B------:R-:W-:Y:S01]  /*0bc0*/  FADD R0, R0, -1.37928117647264118659e+28 ;  /* 0xee32449600007421 */ /* 0x000fe20000000000 */
[----:B------:R-:W-:Y:S06]  /*0bd0*/  BRA.U UP0, `(.L_x_9) ;  /* 0xfffffff900c07547 */ /* 0x000fec000b83ffff */
[----:B------:R-:W-:Y:S05]  /*0be0*/  BRA `(.L_x_1) ;  /* 0x0000000400487947 */ /* 0x000fea0003800000 */
.L_x_6:
[----:B------:R-:W-:Y:S01]  /*0bf0*/  FSETP.GE.AND P1, PT, |R11|, 105615, PT ;  /* 0x47ce47800b00780b */ /* 0x000fe20003f26200 */
[----:B------:R-:W-:-:S03]  /*0c00*/  UMOV UR4, URZ ;  /* 0x000000ff00047c82 */ /* 0x000fc60008000000 */
[----:B------:R-:W-:Y:S02]  /*0c10*/  FSETP.EQ.OR P0, PT, |R11|, +INF , !P1 ;  /* 0x7f8000000b00780b */ /* 0x000fe40004f02600 */
[----:B------:R-:W-:Y:S02]  /*0c20*/  FSEL R16, R5, R14, !P1 ;  /* 0x0000000e05107208 */ /* 0x000fe40004800000 */
[----:B------:R-:W-:-:S09]  /*0c30*/  SEL R13, R3, RZ, !P1 ;  /* 0x000000ff030d7207 */ /* 0x000fd20004800000 */
.L_x_12:
[----:B------:R-:W0:Y:S01]  /*0c40*/  LDCU UR5, c[0x0][0x390] ;  /* 0x00007200ff0577ac */ /* 0x000e220008000800 */
[----:B------:R-:W-:Y:S01]  /*0c50*/  IMAD.MOV.U32 R2, RZ, RZ, R13 ;  /* 0x000000ffff027224 */ /* 0x000fe200078e000d */
[----:B------:R-:W-:Y:S01]  /*0c60*/  MOV R3, R16 ;  /* 0x0000001000037202 */ /* 0x000fe20000000f00 */
[----:B0-----:R-:W-:Y:S01]  /*0c70*/  FFMA R17, R7, UR5, R0 ;  /* 0x0000000507117c23 */ /* 0x001fe20008000000 */
[----:B------:R-:W-:Y:S06]  /*0c80*/  @P0 BRA `(.L_x_10) ;  /* 0x0000000000980947 */ /* 0x000fec0003800000 */
[----:B------:R-:W-:Y:S01]  /*0c90*/  IMAD.MOV.U32 R12, RZ, RZ, RZ ;  /* 0x000000ffff0c7224 */ /* 0x000fe200078e00ff */
[----:B------:R-:W-:Y:S01]  /*0ca0*/  MOV R0, R1 ;  /* 0x0000000100007202 */ /* 0x000fe20000000f00 */
[----:B------:R-:W-:Y:S01]  /*0cb0*/  IMAD.MOV.U32 R19, RZ, RZ, RZ ;  /* 0x000000ffff137224 */ /* 0x000fe200078e00ff */
[----:B------:R-:W0:Y:S01]  /*0cc0*/  LDCU.64 UR10, c[0x4][0x10] ;  /* 0x01000200ff0a77ac */ /* 0x000e220008000a00 */
[----:B------:R-:W-:-:S05]  /*0cd0*/  UMOV UR5, URZ ;  /* 0x000000ff00057c82 */ /* 0x000fca0008000000 */
.L_x_11:
[----:B0-----:R-:W-:Y:S02]  /*0ce0*/  IMAD.U32 R4, RZ, RZ, UR10 ;  /* 0x0000000aff047e24 */ /* 0x001fe4000f8e00ff */
[----:B------:R-:W-:-:S05]  /*0cf0*/  IMAD.U32 R5, RZ, RZ, UR11 ;  /* 0x0000000bff057e24 */ /* 0x000fca000f8e00ff */
[----:B------:R-:W2:Y:S01]  /*0d00*/  LDG.E.CONSTANT R2, desc[UR8][R4.64] ;  /* 0x0000000804027981 */ /* 0x000ea2000c1e9900 */
[----:B------:R-:W-:Y:S02]  /*0d10*/  UIADD3 UR10, UP0, UPT, UR10, 0x4, URZ ;  /* 0x000000040a0a7890 */ /* 0x000fe4000ff1e0ff */
[----:B------:R-:W-:Y:S02]  /*0d20*/  UIADD3 UR5, UPT, UPT, UR5, 0x1, URZ ;  /* 0x0000000105057890 */ /* 0x000fe4000fffe0ff */
[----:B------:R-:W-:Y:S02]  /*0d30*/  UIADD3.X UR11, UPT, UPT, URZ, UR11, URZ, UP0, !UPT ;  /* 0x0000000bff0b7290 */ /* 0x000fe400087fe4ff */
[----:B------:R-:W-:Y:S01]  /*0d40*/  UISETP.NE.AND UP0, UPT, UR5, 0x6, UPT ;  /* 0x000000060500788c */ /* 0x000fe2000bf05270 */
[----:B--2---:R-:W-:-:S03]  /*0d50*/  IMAD.WIDE.U32 R2, R2, R9, RZ ;  /* 0x0000000902027225 */ /* 0x004fc600078e00ff */
[----:B------:R-:W-:-:S04]  /*0d60*/  IADD3 R15, P1, PT, R2, R12, RZ ;  /* 0x0000000c020f7210 */ /* 0x000fc80007f3e0ff */
[----:B------:R-:W-:Y:S01]  /*0d70*/  IADD3.X R12, PT, PT, R3, R19, RZ, P1, !PT ;  /* 0x00000013030c7210 */ /* 0x000fe20000ffe4ff */
[----:B------:R0:W-:Y:S02]  /*0d80*/  STL [R0], R15 ;  /* 0x0000000f00007387 */ /* 0x0001e40000100800 */
[----:B0-----:R-:W-:Y:S01]  /*0d90*/  VIADD R0, R0, 0x4 ;  /* 0x0000000400007836 */ /* 0x001fe20000000000 */
[----:B------:R-:W-:Y:S06]  /*0da0*/  BRA.U UP0, `(.L_x_11) ;  /* 0xfffffffd00cc7547 */ /* 0x000fec000b83ffff */
[----:B------:R0:W-:Y:S04]  /*0db0*/  STL [R1+0x18], R12 ;  /* 0x0000180c01007387 */ /* 0x0001e80000100800 */
[----:B------:R-:W2:Y:S04]  /*0dc0*/  LDL R0, [R10+0x14] ;  /* 0x000014000a007983 */ /* 0x000ea80000100800 */
[----:B------:R-:W2:Y:S01]  /*0dd0*/  LDL R3, [R10+0x18] ;  /* 0x000018000a037983 */ /* 0x000ea20000100800 */
[----:B------:R-:W-:Y:S01]  /*0de0*/  UMOV UR10, 0x54442d19 ;  /* 0x54442d19000a7882 */ /* 0x000fe20000000000 */
[----:B------:R-:W-:Y:S01]  /*0df0*/  UMOV UR11, 0x3bf921fb ;  /* 0x3bf921fb000b7882 */ /* 0x000fe20000000000 */
[----:B------:R-:W-:-:S02]  /*0e00*/  ISETP.GE.AND P2, PT, R11, RZ, PT ;  /* 0x000000ff0b00720c */ /* 0x000fc40003f46270 */
[C-C-:B--2---:R-:W-:Y:S01]  /*0e10*/  SHF.L.W.U32.HI R2, R0.reuse, 0x2, R3.reuse ;  /* 0x0000000200027819 */ /* 0x144fe20000010e03 */
[----:B------:R-:W-:Y:S01]  /*0e20*/  IMAD.SHL.U32 R0, R0, 0x4, RZ ;  /* 0x0000000400007824 */ /* 0x000fe200078e00ff */
[----:B------:R-:W-:Y:S02]  /*0e30*/  SHF.R.U32.HI R3, RZ, 0x1e, R3 ;  /* 0x0000001eff037819 */ /* 0x000fe40000011603 */
[----:B------:R-:W-:-:S04]  /*0e40*/  SHF.R.S32.HI R5, RZ, 0x1f, R2 ;  /* 0x0000001fff057819 */ /* 0x000fc80000011402 */
[C---:B------:R-:W-:Y:S02]  /*0e50*/  LOP3.LUT R14, R5.reuse, R0, RZ, 0x3c, !PT ;  /* 0x00000000050e7212 */ /* 0x040fe400078e3cff */
[----:B------:R-:W-:Y:S02]  /*0e60*/  LOP3.LUT R15, R5, R2, RZ, 0x3c, !PT ;  /* 0x00000002050f7212 */ /* 0x000fe400078e3cff */
[C---:B------:R-:W-:Y:S02]  /*0e70*/  LOP3.LUT R0, R2.reuse, R11, RZ, 0x3c, !PT ;  /* 0x0000000b02007212 */ /* 0x040fe400078e3cff */
[----:B------:R-:W1:Y:S01]  /*0e80*/  I2F.F64.S64 R4, R14 ;  /* 0x0000000e00047312 */ /* 0x000e620000301c00 */
[----:B------:R-:W-:Y:S02]  /*0e90*/  LEA.HI R2, R2, R3, RZ, 0x1 ;  /* 0x0000000302027211 */ /* 0x000fe400078f08ff */
[----:B------:R-:W-:Y:S02]  /*0ea0*/  ISETP.GE.AND P1, PT, R0, RZ, PT ;  /* 0x000000ff0000720c */ /* 0x000fe40003f26270 */
[----:B------:R-:W-:Y:S01]  /*0eb0*/  @!P2 IADD3 R2, PT, PT, -R2, RZ, RZ ;  /* 0x000000ff0202a210 */ /* 0x000fe20007ffe1ff */
[----:B-1----:R-:W-:-:S10]  /*0ec0*/  DMUL R4, R4, UR10 ;  /* 0x0000000a04047c28 */ /* 0x002fd40008000000 */
[----:B------:R-:W1:Y:S02]  /*0ed0*/  F2F.F32.F64 R4, R4 ;  /* 0x0000000400047310 */ /* 0x000e640000301000 */
[----:B01----:R-:W-:-:S07]  /*0ee0*/  FSEL R3, -R4, R4, !P1 ;  /* 0x0000000404037208 */ /* 0x003fce0004800100 */
.L_x_10:
        /* <DEDUP_REMOVED lines=34> */
.L_x_1:
[----:B------:R-:W0:Y:S01]  /*1110*/  F2F.F64.F32 R2, R0 ;  /* 0x0000000000027310 */ /* 0x000e220000201800 */
[----:B------:R-:W-:Y:S01]  /*1120*/  MOV R8, 0x0 ;  /* 0x0000000000087802 */ /* 0x000fe20000000f00 */
[----:B------:R-:W2:Y:S01]  /*1130*/  LDCU.64 UR4, c[0x4][0x8] ;  /* 0x01000100ff0477ac */ /* 0x000ea20008000a00 */
[----:B---3--:R-:W-:-:S04]  /*1140*/  IADD3 R6, P0, P1, R1, 0x20, R6 ;  /* 0x0000002001067810 */ /* 0x008fc8000791e006 */
[----:B------:R-:W3:Y:S01]  /*1150*/  LDC.64 R8, c[0x4][R8] ;  /* 0x0100000008087b82 */ /* 0x000ee20000000a00 */
[----:B------:R-:W-:Y:S01]  /*1160*/  IADD3.X R7, PT, PT, RZ, UR6, RZ, P0, P1 ;  /* 0x00000006ff077c10 */ /* 0x000fe200087e24ff */
[----:B0-----:R0:W-:Y:S01]  /*1170*/  STL.64 [R1+0x20], R2 ;  /* 0x0000200201007387 */ /* 0x0011e20000100a00 */
[----:B--2---:R-:W-:Y:S01]  /*1180*/  IMAD.U32 R4, RZ, RZ, UR4 ;  /* 0x00000004ff047e24 */ /* 0x004fe2000f8e00ff */
[----:B------:R-:W-:-:S07]  /*1190*/  MOV R5, UR5 ;  /* 0x0000000500057c02 */ /* 0x000fce0008000f00 */
[----:B-1----:R-:W-:-:S07]  /*11a0*/  LEPC R20, `(.L_x_13) ;  /* 0x000000001014794e */ /* 0x002fce0000000000 */
[----:B0--3--:R-:W-:Y:S05]  /*11b0*/  CALL.ABS.NOINC R8 ;  /* 0x0000000008007343 */ /* 0x009fea0003c00000 */
.L_x_13:
[----:B------:R-:W-:Y:S05]  /*11c0*/  EXIT ;  /* 0x000000000000794d */ /* 0x000fea0003800000 */
        .weak           $__internal_0_$__cuda_sm3x_div_rn_noftz_f32_slowpath
        .type           $__internal_0_$__cuda_sm3x_div_rn_noftz_f32_slowpath,@function
        .size           $__internal_0_$__cuda_sm3x_div_rn_noftz_f32_slowpath,(.L_x_23 - $__internal_0_$__cuda_sm3x_div_rn_noftz_f32_slowpath)
$__internal_0_$__cuda_sm3x_div_rn_noftz_f32_slowpath:
[----:B------:R-:W-:Y:S02]  /*11d0*/  SHF.R.U32.HI R9, RZ, 0x17, R3 ;  /* 0x00000017ff097819 */ /* 0x000fe40000011603 */
[----:B------:R-:W-:Y:S02]  /*11e0*/  SHF.R.U32.HI R5, RZ, 0x17, R2 ;  /* 0x00000017ff057819 */ /* 0x000fe40000011602 */
[----:B------:R-:W-:Y:S02]  /*11f0*/  LOP3.LUT R14, R9, 0xff, RZ, 0xc0, !PT ;  /* 0x000000ff090e7812 */ /* 0x000fe400078ec0ff */
[----:B------:R-:W-:-:S03]  /*1200*/  LOP3.LUT R12, R5, 0xff, RZ, 0xc0, !PT ;  /* 0x000000ff050c7812 */ /* 0x000fc600078ec0ff */
[----:B------:R-:W-:Y:S02]  /*1210*/  VIADD R10, R14, 0xffffffff ;  /* 0xffffffff0e0a7836 */ /* 0x000fe40000000000 */
[----:B------:R-:W-:-:S03]  /*1220*/  VIADD R9, R12, 0xffffffff ;  /* 0xffffffff0c097836 */ /* 0x000fc60000000000 */
[----:B------:R-:W-:-:S04]  /*1230*/  ISETP.GT.U32.AND P0, PT, R10, 0xfd, PT ;  /* 0x000000fd0a00780c */ /* 0x000fc80003f04070 */
[----:B------:R-:W-:-:S13]  /*1240*/  ISETP.GT.U32.OR P0, PT, R9, 0xfd, P0 ;  /* 0x000000fd0900780c */ /* 0x000fda0000704470 */
[----:B------:R-:W-:Y:S01]  /*1250*/  @!P0 MOV R5, RZ ;  /* 0x000000ff00058202 */ /* 0x000fe20000000f00 */
[----:B------:R-:W-:Y:S06]  /*1260*/  @!P0 BRA `(.L_x_14) ;  /* 0x00000000005c8947 */ /* 0x000fec0003800000 */
[----:B------:R-:W-:Y:S02]  /*1270*/  FSETP.GTU.FTZ.AND P0, PT, |R2|, +INF , PT ;  /* 0x7f8000000200780b */ /* 0x000fe40003f1c200 */
[----:B------:R-:W-:-:S04]  /*1280*/  FSETP.GTU.FTZ.AND P1, PT, |R3|, +INF , PT ;  /* 0x7f8000000300780b */ /* 0x000fc80003f3c200 */
[----:B------:R-:W-:-:S13]  /*1290*/  PLOP3.LUT P0, PT, P0, P1, PT, 0xf8, 0x8f ;  /* 0x00000000008f781c */ /* 0x000fda0000703f70 */
[----:B------:R-:W-:Y:S05]  /*12a0*/  @P0 BRA `(.L_x_15) ;  /* 0x0000000400440947 */ /* 0x000fea0003800000 */
[----:B------:R-:W-:-:S13]  /*12b0*/  LOP3.LUT P0, RZ, R3, 0x7fffffff, R2, 0xc8, !PT ;  /* 0x7fffffff03ff7812 */ /* 0x000fda000780c802 */
[----:B------:R-:W-:Y:S05]  /*12c0*/  @!P0 BRA `(.L_x_16) ;  /* 0x0000000400348947 */ /* 0x000fea0003800000 */
[C---:B------:R-:W-:Y:S02]  /*12d0*/  FSETP.NEU.FTZ.AND P2, PT, |R2|.reuse, +INF , PT ;  /* 0x7f8000000200780b */ /* 0x040fe40003f5d200 */
[----:B------:R-:W-:Y:S02]  /*12e0*/  FSETP.NEU.FTZ.AND P1, PT, |R3|, +INF , PT ;  /* 0x7f8000000300780b */ /* 0x000fe40003f3d200 */
[----:B------:R-:W-:-:S11]  /*12f0*/  FSETP.NEU.FTZ.AND P0, PT, |R2|, +INF , PT ;  /* 0x7f8000000200780b */ /* 0x000fd60003f1d200 */
[----:B------:R-:W-:Y:S05]  /*1300*/  @!P1 BRA !P2, `(.L_x_16) ;  /* 0x0000000400249947 */ /* 0x000fea0005000000 */
[----:B------:R-:W-:-:S04]  /*1310*/  LOP3.LUT P2, RZ, R2, 0x7fffffff, RZ, 0xc0, !PT ;  /* 0x7fffffff02ff7812 */ /* 0x000fc8000784c0ff */
[----:B------:R-:W-:-:S13]  /*1320*/  PLOP3.LUT P1, PT, P1, P2, PT, 0x2f, 0xf2 ;  /* 0x0000000000f2781c */ /* 0x000fda0000f24577 */
[----:B------:R-:W-:Y:S05]  /*1330*/  @P1 BRA `(.L_x_17) ;  /* 0x0000000400101947 */ /* 0x000fea0003800000 */
[----:B------:R-:W-:-:S04]  /*1340*/  LOP3.LUT P1, RZ, R3, 0x7fffffff, RZ, 0xc0, !PT ;  /* 0x7fffffff03ff7812 */ /* 0x000fc8000782c0ff */
[----:B------:R-:W-:-:S13]  /*1350*/  PLOP3.LUT P0, PT, P0, P1, PT, 0x2f, 0xf2 ;  /* 0x0000000000f2781c */ /* 0x000fda0000702577 */
[----:B------:R-:W-:Y:S05]  /*1360*/  @P0 BRA `(.L_x_18) ;  /* 0x0000000000f80947 */ /* 0x000fea0003800000 */
[----:B------:R-:W-:Y:S02]  /*1370*/  ISETP.GE.AND P0, PT, R9, RZ, PT ;  /* 0x000000ff0900720c */ /* 0x000fe40003f06270 */
[----:B------:R-:W-:-:S11]  /*1380*/  ISETP.GE.AND P1, PT, R10, RZ, PT ;  /* 0x000000ff0a00720c */ /* 0x000fd60003f26270 */
[----:B------:R-:W-:Y:S02]  /*1390*/  @P0 IMAD.MOV.U32 R5, RZ, RZ, RZ ;  /* 0x000000ffff050224 */ /* 0x000fe400078e00ff */
[----:B------:R-:W-:Y:S01]  /*13a0*/  @!P0 FFMA R2, R2, 1.84467440737095516160e+19, RZ ;  /* 0x5f80000002028823 */ /* 0x000fe200000000ff */
[----:B------:R-:W-:Y:S02]  /*13b0*/  @!P0 IMAD.MOV.U32 R5, RZ, RZ, -0x40 ;  /* 0xffffffc0ff058424 */ /* 0x000fe400078e00ff */
[----:B------:R-:W-:-:S03]  /*13c0*/  @!P1 FFMA R3, R3, 1.84467440737095516160e+19, RZ ;  /* 0x5f80000003039823 */ /* 0x000fc600000000ff */
[----:B------:R-:W-:-:S07]  /*13d0*/  @!P1 IADD3 R5, PT, PT, R5, 0x40, RZ ;  /* 0x0000004005059810 */ /* 0x000fce0007ffe0ff */
.L_x_14:
[----:B------:R-:W-:-:S05]  /*13e0*/  LEA R10, R14, 0xc0800000, 0x17 ;  /* 0xc08000000e0a7811 */ /* 0x000fca00078eb8ff */
[----:B------:R-:W-:Y:S02]  /*13f0*/  IMAD.IADD R10, R3, 0x1, -R10 ;  /* 0x00000001030a7824 */ /* 0x000fe400078e0a0a */
[----:B------:R-:W-:Y:S02]  /*1400*/  VIADD R3, R12, 0xffffff81 ;  /* 0xffffff810c037836 */ /* 0x000fe40000000000 */
[----:B------:R0:W1:Y:S01]  /*1410*/  MUFU.RCP R9, R10 ;  /* 0x0000000a00097308 */ /* 0x0000620000001000 */
[----:B------:R-:W-:Y:S01]  /*1420*/  FADD.FTZ R11, -R10, -RZ ;  /* 0x800000ff0a0b7221 */ /* 0x000fe20000010100 */
[C---:B------:R-:W-:Y:S01]  /*1430*/  IMAD R2, R3.reuse, -0x800000, R2 ;  /* 0xff80000003027824 */ /* 0x040fe200078e0202 */
[----:B0-----:R-:W-:-:S04]  /*1440*/  IADD3 R10, PT, PT, R3, 0x7f, -R14 ;  /* 0x0000007f030a7810 */ /* 0x001fc80007ffe80e */
[----:B------:R-:W-:Y:S01]  /*1450*/  IADD3 R10, PT, PT, R10, R5, RZ ;  /* 0x000000050a0a7210 */ /* 0x000fe20007ffe0ff */
[----:B-1----:R-:W-:-:S04]  /*1460*/  FFMA R12, R9, R11, 1 ;  /* 0x3f800000090c7423 */ /* 0x002fc8000000000b */
[----:B------:R-:W-:-:S04]  /*1470*/  FFMA R16, R9, R12, R9 ;  /* 0x0000000c09107223 */ /* 0x000fc80000000009 */
[----:B------:R-:W-:-:S04]  /*1480*/  FFMA R9, R2, R16, RZ ;  /* 0x0000001002097223 */ /* 0x000fc800000000ff */
[----:B------:R-:W-:-:S04]  /*1490*/  FFMA R12, R11, R9, R2 ;  /* 0x000000090b0c7223 */ /* 0x000fc80000000002 */
[----:B------:R-:W-:-:S04]  /*14a0*/  FFMA R9, R16, R12, R9 ;  /* 0x0000000c10097223 */ /* 0x000fc80000000009 */
[----:B------:R-:W-:-:S04]  /*14b0*/  FFMA R12, R11, R9, R2 ;  /* 0x000000090b0c7223 */ /* 0x000fc80000000002 */
[----:B------:R-:W-:-:S05]  /*14c0*/  FFMA R2, R16, R12, R9 ;  /* 0x0000000c10027223 */ /* 0x000fca0000000009 */
[----:B------:R-:W-:-:S04]  /*14d0*/  SHF.R.U32.HI R3, RZ, 0x17, R2 ;  /* 0x00000017ff037819 */ /* 0x000fc80000011602 */
[----:B------:R-:W-:-:S05]  /*14e0*/  LOP3.LUT R3, R3, 0xff, RZ, 0xc0, !PT ;  /* 0x000000ff03037812 */ /* 0x000fca00078ec0ff */
[----:B------:R-:W-:-:S04]  /*14f0*/  IMAD.IADD R11, R3, 0x1, R10 ;  /* 0x00000001030b7824 */ /* 0x000fc800078e020a */
[----:B------:R-:W-:-:S05]  /*1500*/  VIADD R3, R11, 0xffffffff ;  /* 0xffffffff0b037836 */ /* 0x000fca0000000000 */
[----:B------:R-:W-:-:S13]  /*1510*/  ISETP.GE.U32.AND P0, PT, R3, 0xfe, PT ;  /* 0x000000fe0300780c */ /* 0x000fda0003f06070 */
[----:B------:R-:W-:Y:S05]  /*1520*/  @!P0 BRA `(.L_x_19) ;  /* 0x0000000000808947 */ /* 0x000fea0003800000 */
[----:B------:R-:W-:-:S13]  /*1530*/  ISETP.GT.AND P0, PT, R11, 0xfe, PT ;  /* 0x000000fe0b00780c */ /* 0x000fda0003f04270 */
[----:B------:R-:W-:Y:S05]  /*1540*/  @P0 BRA `(.L_x_20) ;  /* 0x00000000006c0947 */ /* 0x000fea0003800000 */
[----:B------:R-:W-:-:S13]  /*1550*/  ISETP.GE.AND P0, PT, R11, 0x1, PT ;  /* 0x000000010b00780c */ /* 0x000fda0003f06270 */
[----:B------:R-:W-:Y:S05]  /*1560*/  @P0 BRA `(.L_x_21) ;  /* 0x0000000000980947 */ /* 0x000fea0003800000 */
[----:B------:R-:W-:Y:S02]  /*1570*/  ISETP.GE.AND P0, PT, R11, -0x18, PT ;  /* 0xffffffe80b00780c */ /* 0x000fe40003f06270 */
[----:B------:R-:W-:-:S11]  /*1580*/  LOP3.LUT R2, R2, 0x80000000, RZ, 0xc0, !PT ;  /* 0x8000000002027812 */ /* 0x000fd600078ec0ff */
[----:B------:R-:W-:Y:S05]  /*1590*/  @!P0 BRA `(.L_x_21) ;  /* 0x00000000008c8947 */ /* 0x000fea0003800000 */
[CCC-:B------:R-:W-:Y:S01]  /*15a0*/  FFMA.RZ R3, R16.reuse, R12.reuse, R9.reuse ;  /* 0x0000000c10037223 */ /* 0x1c0fe2000000c009 */
[CCC-:B------:R-:W-:Y:S01]  /*15b0*/  FFMA.RM R10, R16.reuse, R12.reuse, R9.reuse ;  /* 0x0000000c100a7223 */ /* 0x1c0fe20000004009 */
[C---:B------:R-:W-:Y:S02]  /*15c0*/  ISETP.NE.AND P2, PT, R11.reuse, RZ, PT ;  /* 0x000000ff0b00720c */ /* 0x040fe40003f45270 */
[----:B------:R-:W-:Y:S02]  /*15d0*/  ISETP.NE.AND P1, PT, R11, RZ, PT ;  /* 0x000000ff0b00720c */ /* 0x000fe40003f25270 */
[----:B------:R-:W-:Y:S01]  /*15e0*/  LOP3.LUT R5, R3, 0x7fffff, RZ, 0xc0, !PT ;  /* 0x007fffff03057812 */ /* 0x000fe200078ec0ff */
[----:B------:R-:W-:Y:S01]  /*15f0*/  FFMA.RP R3, R16, R12, R9 ;  /* 0x0000000c10037223 */ /* 0x000fe20000008009 */
[----:B------:R-:W-:Y:S01]  /*1600*/  IADD3 R12, PT, PT, R11, 0x20, RZ ;  /* 0x000000200b0c7810 */ /* 0x000fe20007ffe0ff */
[----:B------:R-:W-:Y:S01]  /*1610*/  IMAD.MOV R9, RZ, RZ, -R11 ;  /* 0x000000ffff097224 */ /* 0x000fe200078e0a0b */
[----:B------:R-:W-:-:S02]  /*1620*/  LOP3.LUT R5, R5, 0x800000, RZ, 0xfc, !PT ;  /* 0x0080000005057812 */ /* 0x000fc400078efcff */
[----:B------:R-:W-:Y:S02]  /*1630*/  FSETP.NEU.FTZ.AND P0, PT, R3, R10, PT ;  /* 0x0000000a0300720b */ /* 0x000fe40003f1d000 */
[----:B------:R-:W-:Y:S02]  /*1640*/  SHF.L.U32 R12, R5, R12, RZ ;  /* 0x0000000c050c7219 */ /* 0x000fe400000006ff */
[----:B------:R-:W-:Y:S02]  /*1650*/  SEL R10, R9, RZ, P2 ;  /* 0x000000ff090a7207 */ /* 0x000fe40001000000 */
[----:B------:R-:W-:Y:S02]  /*1660*/  ISETP.NE.AND P1, PT, R12, RZ, P1 ;  /* 0x000000ff0c00720c */ /* 0x000fe40000f25270 */
[----:B------:R-:W-:Y:S02]  /*1670*/  SHF.R.U32.HI R10, RZ, R10, R5 ;  /* 0x0000000aff0a7219 */ /* 0x000fe40000011605 */
[----:B------:R-:W-:-:S02]  /*1680*/  PLOP3.LUT P0, PT, P0, P1, PT, 0xf8, 0x8f ;  /* 0x00000000008f781c */ /* 0x000fc40000703f70 */
[----:B------:R-:W-:Y:S02]  /*1690*/  SHF.R.U32.HI R12, RZ, 0x1, R10 ;  /* 0x00000001ff0c7819 */ /* 0x000fe4000001160a */
[----:B------:R-:W-:-:S04]  /*16a0*/  SEL R3, RZ, 0x1, !P0 ;  /* 0x00000001ff037807 */ /* 0x000fc80004000000 */
[----:B------:R-:W-:-:S04]  /*16b0*/  LOP3.LUT R3, R3, 0x1, R12, 0xf8, !PT ;  /* 0x0000000103037812 */ /* 0x000fc800078ef80c */
[----:B------:R-:W-:-:S05]  /*16c0*/  LOP3.LUT R3, R3, R10, RZ, 0xc0, !PT ;  /* 0x0000000a03037212 */ /* 0x000fca00078ec0ff */
[----:B------:R-:W-:-:S05]  /*16d0*/  IMAD.IADD R3, R12, 0x1, R3 ;  /* 0x000000010c037824 */ /* 0x000fca00078e0203 */
[----:B------:R-:W-:Y:S01]  /*16e0*/  LOP3.LUT R2, R3, R2, RZ, 0xfc, !PT ;  /* 0x0000000203027212 */ /* 0x000fe200078efcff */
[----:B------:R-:W-:Y:S06]  /*16f0*/  BRA `(.L_x_21) ;  /* 0x0000000000347947 */ /* 0x000fec0003800000 */
.L_x_20:
[----:B------:R-:W-:-:S04]  /*1700*/  LOP3.LUT R2, R2, 0x80000000, RZ, 0xc0, !PT ;  /* 0x8000000002027812 */ /* 0x000fc800078ec0ff */
[----:B------:R-:W-:Y:S01]  /*1710*/  LOP3.LUT R2, R2, 0x7f800000, RZ, 0xfc, !PT ;  /* 0x7f80000002027812 */ /* 0x000fe200078efcff */
[----:B------:R-:W-:Y:S06]  /*1720*/  BRA `(.L_x_21) ;  /* 0x0000000000287947 */ /* 0x000fec0003800000 */
.L_x_19:
[----:B------:R-:W-:Y:S01]  /*1730*/  LEA R2, R10, R2, 0x17 ;  /* 0x000000020a027211 */ /* 0x000fe200078eb8ff */
[----:B------:R-:W-:Y:S06]  /*1740*/  BRA `(.L_x_21) ;  /* 0x0000000000207947 */ /* 0x000fec0003800000 */
.L_x_18:
[----:B------:R-:W-:-:S04]  /*1750*/  LOP3.LUT R2, R3, 0x80000000, R2, 0x48, !PT ;  /* 0x8000000003027812 */ /* 0x000fc800078e4802 */
[----:B------:R-:W-:Y:S01]  /*1760*/  LOP3.LUT R2, R2, 0x7f800000, RZ, 0xfc, !PT ;  /* 0x7f80000002027812 */ /* 0x000fe200078efcff */
[----:B------:R-:W-:Y:S06]  /*1770*/  BRA `(.L_x_21) ;  /* 0x0000000000147947 */ /* 0x000fec0003800000 */
.L_x_17:
[----:B------:R-:W-:Y:S01]  /*1780*/  LOP3.LUT R2, R3, 0x80000000, R2, 0x48, !PT ;  /* 0x8000000003027812 */ /* 0x000fe200078e4802 */
[----:B------:R-:W-:Y:S06]  /*1790*/  BRA `(.L_x_21) ;  /* 0x00000000000c7947 */ /* 0x000fec0003800000 */
.L_x_16:
[----:B------:R-:W0:Y:S01]  /*17a0*/  MUFU.RSQ R2, -QNAN ;  /* 0xffc0000000027908 */ /* 0x000e220000001400 */
[----:B------:R-:W-:Y:S05]  /*17b0*/  BRA `(.L_x_21) ;  /* 0x0000000000047947 */ /* 0x000fea0003800000 */
.L_x_15:
[----:B------:R-:W-:-:S07]  /*17c0*/  FADD.FTZ R2, R2, R3 ;  /* 0x0000000302027221 */ /* 0x000fce0000010000 */
.L_x_21:
[----:B------:R-:W-:-:S04]  /*17d0*/  IMAD.MOV.U32 R5, RZ, RZ, 0x0 ;  /* 0x00000000ff057424 */ /* 0x000fc800078e00ff */
[----:B0-----:R-:W-:Y:S05]  /*17e0*/  RET.REL.NODEC R4 `(_Z7computefifffffffff) ;  /* 0xffffffe804047950 */ /* 0x001fea0003c3ffff */
.L_x_22:
[----:B------:R-:W-:-:S00]  /*17f0*/  BRA `(.L_x_22) ;  /* 0xfffffffc00fc7947 */ /* 0x000fc0000383ffff */
[----:B------:R-:W-:-:S00]  /*1800*/  NOP ;  /* 0x0000000000007918 */ /* 0x000fc00000000000 */
[----:B------:R-:W-:-:S00]  /*1810*/  NOP ;  /* 0x0000000000007918 */ /* 0x000fc00000000000 */
[----:B------:R-:W-:-:S00]  /*1820*/  NOP ;  /* 0x0000000000007918 */ /* 0x000fc00000000000 */
[----:B------:R-:W-:-:S00]  /*1830*/  NOP ;  /* 0x0000000000007918 */ /* 0x000fc00000000000 */
[----:B------:R-:W-:-:S00]  /*1840*/  NOP ;  /* 0x0000000000007918 */ /* 0x000fc00000000000 */
[----:B------:R-:W-:-:S00]  /*1850*/  NOP ;  /* 0x0000000000007918 */ /* 0x000fc00000000000 */
[----:B------:R-:W-:-:S00]  /*1860*/  NOP ;  /* 0x0000000000007918 */ /* 0x000fc00000000000 */
[----:B------:R-:W-:-:S00]  /*1870*/  NOP ;  /* 0x0000000000007918 */ /* 0x000fc00000000000 */
.L_x_23:


//--------------------- .nv.global.init           --------------------------
	.section	.nv.global.init,"aw",@progbits
	.align	4
.nv.global.init:
	.type		__cudart_i2opi_f,@object
	.size		__cudart_i2opi_f,($str - __cudart_i2opi_f)
__cudart_i2opi_f:
        /*0000*/ 	.byte	0x41, 0x90, 0x43, 0x3c, 0x99, 0x95, 0x62, 0xdb, 0xc0, 0xdd, 0x34, 0xf5, 0xd1, 0x57, 0x27, 0xfc
        /*0010*/ 	.byte	0x29, 0x15, 0x44, 0x4e, 0x6e, 0x83, 0xf9, 0xa2
	.type		$str,@object
	.size		$str,(.L_0 - $str)
$str:
        /*0018*/ 	.byte	0x25, 0x2e, 0x31, 0x37, 0x67, 0x0a, 0x00
.L_0:


//--------------------- .nv.shared.reserved.0     --------------------------
	.section	.nv.shared.reserved.0,"aw",@nobits
	.weak		__nv_reservedSMEM_offset_0_alias
	.size		__nv_reservedSMEM_offset_0_alias, 0, 64
	.other		__nv_reservedSMEM_offset_0_alias,@"STO_CUDA_RESERVED_SHARED STV_DEFAULT"
__nv_reservedSMEM_offset_0_alias:
	.zero		0
	.zero		64


//--------------------- .nv.constant0._Z7computefifffffffff --------------------------
	.section	.nv.constant0._Z7computefifffffffff,"a",@progbits
	.sectionflags	@""
	.align	4
.nv.constant0._Z7computefifffffffff:
	.zero		940


//--------------------- SYMBOLS --------------------------

	.type		.nv.reservedSmem.offset0,@object
	.size		.nv.reservedSmem.offset0,0x4
	.type		vprintf,@function
